	.target	sm_100a

	.elftype	@"ET_EXEC"


//--------------------- .note.nv.tkinfo           --------------------------
	.section	.note.nv.tkinfo,"",@"SHT_NOTE"
	.sectionflags	@"SHF_NOTE_NV_TKINFO"
	.tkinfo
        /*0018*/ 	.word	0x00000002
        /*0030*/ 	.string	""
        /*0030*/ 	.string	"ptxas"
        /*0030*/ 	.string	"Cuda compilation tools, release 13.0, V13.0.88"
        /*0030*/ 	.string	"Build cuda_13.0.r13.0/compiler.36424714_0"
        /*0030*/ 	.string	"-arch sm_100a -m 64 "



//--------------------- .note.nv.cuinfo           --------------------------
	.section	.note.nv.cuinfo,"",@"SHT_NOTE"
	.sectionflags	@"SHF_NOTE_NV_CUINFO"
        /*0018*/ 	.short	0x0002
        /*001a*/ 	.short	0x0064
        /*001c*/ 	.short	0x0082
	.zero		2


//--------------------- .nv.info                  --------------------------
	.section	.nv.info,"",@"SHT_CUDA_INFO"
	.align	4


	//----- nvinfo : EIATTR_REGCOUNT
	.align		4
        /*0000*/ 	.byte	0x04, 0x2f
        /*0002*/ 	.short	(.L_19 - .L_18)
	.align		4
.L_18:
        /*0004*/ 	.word	index@(_ZN7cutlass13device_kernelINS_4gemm6kernel13GemmUniversalIN4cute5tupleIJiiiiEEENS1_10collective13CollectiveMmaINS1_35MainloopSm100TmaUmmaWarpSpecializedILi6ELi2ELi4ENS5_IJNS4_1CILi1EEESB_SB_EEEEENS5_IJNSA_ILi64EEENSA_ILi176EEESE_EEENS_10bfloat16_tENS5_IJlSB_lEEESH_SI_NS4_8TiledMMAINS4_8MMA_AtomIJNS4_20SM100_MMA_F16BF16_SSISH_SH_fLi64ELi176ELNS4_4UMMA5MajorE0ELSN_0ELNSM_7ScaleInE0ELSO_0EEEEEENS4_6LayoutISC_NS5_IJNSA_ILi0EEESS_SS_EEEEENS5_IJNS4_10UnderscoreESV_SV_EEEEENS4_13SM90_TMA_LOADENS4_14ComposedLayoutINS4_7SwizzleILi3ELi4ELi3EEENS4_18smem_ptr_flag_bitsILi16EEENSR_INS5_IJNSA_ILi8EEESE_EEENS5_IJSE_SB_EEEEEEEvNS4_8identityESY_S18_vS19_EENS_8epilogue10collective18CollectiveEpilogueINS1B_23Sm100TmaWarpSpecializedILi2ELi1ELi88ELb1ELb0EEEJSG_NS5_IJNSR_ISE_SB_EENSR_ISF_SB_EEEEESH_SI_SH_SI_NS1B_6fusion15FusionCallbacksIS1F_NS1J_17LinearCombinationISH_fSH_fLNS_15FloatRoundStyleE2EEESG_S1I_JEEENS4_5SM1004TMEM4LOAD26SM100_TMEM_LOAD_16dp256b2xESY_NSZ_INS10_ILi1ELi4ELi3EEES13_NSR_INS5_IJS14_NSA_ILi16EEEEEENS5_IJS1U_SB_EEEEEEENS4_17SM75_U32x4_LDSM_NENS4_14SM90_TMA_STOREES1Y_NS4_17SM90_U32x4_STSM_NENS4_39AutoVectorizingCopyWithAssumedAlignmentILi128EEEEEEvvEEEEvNT_6ParamsE)
        /*0008*/ 	.word	0x000000f7


	//----- nvinfo : EIATTR_FRAME_SIZE
	.align		4
.L_19:
        /*000c*/ 	.byte	0x04, 0x11
        /*000e*/ 	.short	(.L_21 - .L_20)
	.align		4
.L_20:
        /*0010*/ 	.word	index@($__internal_2_$__cuda_sm10x_tcgen05_guardrail_trap_unallocated_columns_being_dealloced)
        /*0014*/ 	.word	0x00000000


	//----- nvinfo : EIATTR_FRAME_SIZE
	.align		4
.L_21:
        /*0018*/ 	.byte	0x04, 0x11
        /*001a*/ 	.short	(.L_23 - .L_22)
	.align		4
.L_22:
        /*001c*/ 	.word	index@($__internal_1_$__cuda_sm10x_tcgen05_guardrail_trap_phase_invalid_during_alloc)
        /*0020*/ 	.word	0x00000000


	//----- nvinfo : EIATTR_FRAME_SIZE
	.align		4
.L_23:
        /*0024*/ 	.byte	0x04, 0x11
        /*0026*/ 	.short	(.L_25 - .L_24)
	.align		4
.L_24:
        /*0028*/ 	.word	index@($__internal_0_$__cuda_sm10x_tcgen05_guardrail_trap_col_being_dealloced_not_returned_by_alloc)
        /*002c*/ 	.word	0x00000000


	//----- nvinfo : EIATTR_FRAME_SIZE
	.align		4
.L_25:
        /*0030*/ 	.byte	0x04, 0x11
        /*0032*/ 	.short	(.L_27 - .L_26)
	.align		4
.L_26:
        /*0034*/ 	.word	index@(_ZN7cutlass13device_kernelINS_4gemm6kernel13GemmUniversalIN4cute5tupleIJiiiiEEENS1_10collective13CollectiveMmaINS1_35MainloopSm100TmaUmmaWarpSpecializedILi6ELi2ELi4ENS5_IJNS4_1CILi1EEESB_SB_EEEEENS5_IJNSA_ILi64EEENSA_ILi176EEESE_EEENS_10bfloat16_tENS5_IJlSB_lEEESH_SI_NS4_8TiledMMAINS4_8MMA_AtomIJNS4_20SM100_MMA_F16BF16_SSISH_SH_fLi64ELi176ELNS4_4UMMA5MajorE0ELSN_0ELNSM_7ScaleInE0ELSO_0EEEEEENS4_6LayoutISC_NS5_IJNSA_ILi0EEESS_SS_EEEEENS5_IJNS4_10UnderscoreESV_SV_EEEEENS4_13SM90_TMA_LOADENS4_14ComposedLayoutINS4_7SwizzleILi3ELi4ELi3EEENS4_18smem_ptr_flag_bitsILi16EEENSR_INS5_IJNSA_ILi8EEESE_EEENS5_IJSE_SB_EEEEEEEvNS4_8identityESY_S18_vS19_EENS_8epilogue10collective18CollectiveEpilogueINS1B_23Sm100TmaWarpSpecializedILi2ELi1ELi88ELb1ELb0EEEJSG_NS5_IJNSR_ISE_SB_EENSR_ISF_SB_EEEEESH_SI_SH_SI_NS1B_6fusion15FusionCallbacksIS1F_NS1J_17LinearCombinationISH_fSH_fLNS_15FloatRoundStyleE2EEESG_S1I_JEEENS4_5SM1004TMEM4LOAD26SM100_TMEM_LOAD_16dp256b2xESY_NSZ_INS10_ILi1ELi4ELi3EEES13_NSR_INS5_IJS14_NSA_ILi16EEEEEENS5_IJS1U_SB_EEEEEEENS4_17SM75_U32x4_LDSM_NENS4_14SM90_TMA_STOREES1Y_NS4_17SM90_U32x4_STSM_NENS4_39AutoVectorizingCopyWithAssumedAlignmentILi128EEEEEEvvEEEEvNT_6ParamsE)
        /*0038*/ 	.word	0x00000000


	//----- nvinfo : EIATTR_MIN_STACK_SIZE
	.align		4
.L_27:
        /*003c*/ 	.byte	0x04, 0x12
        /*003e*/ 	.short	(.L_29 - .L_28)
	.align		4
.L_28:
        /*0040*/ 	.word	index@(_ZN7cutlass13device_kernelINS_4gemm6kernel13GemmUniversalIN4cute5tupleIJiiiiEEENS1_10collective13CollectiveMmaINS1_35MainloopSm100TmaUmmaWarpSpecializedILi6ELi2ELi4ENS5_IJNS4_1CILi1EEESB_SB_EEEEENS5_IJNSA_ILi64EEENSA_ILi176EEESE_EEENS_10bfloat16_tENS5_IJlSB_lEEESH_SI_NS4_8TiledMMAINS4_8MMA_AtomIJNS4_20SM100_MMA_F16BF16_SSISH_SH_fLi64ELi176ELNS4_4UMMA5MajorE0ELSN_0ELNSM_7ScaleInE0ELSO_0EEEEEENS4_6LayoutISC_NS5_IJNSA_ILi0EEESS_SS_EEEEENS5_IJNS4_10UnderscoreESV_SV_EEEEENS4_13SM90_TMA_LOADENS4_14ComposedLayoutINS4_7SwizzleILi3ELi4ELi3EEENS4_18smem_ptr_flag_bitsILi16EEENSR_INS5_IJNSA_ILi8EEESE_EEENS5_IJSE_SB_EEEEEEEvNS4_8identityESY_S18_vS19_EENS_8epilogue10collective18CollectiveEpilogueINS1B_23Sm100TmaWarpSpecializedILi2ELi1ELi88ELb1ELb0EEEJSG_NS5_IJNSR_ISE_SB_EENSR_ISF_SB_EEEEESH_SI_SH_SI_NS1B_6fusion15FusionCallbacksIS1F_NS1J_17LinearCombinationISH_fSH_fLNS_15FloatRoundStyleE2EEESG_S1I_JEEENS4_5SM1004TMEM4LOAD26SM100_TMEM_LOAD_16dp256b2xESY_NSZ_INS10_ILi1ELi4ELi3EEES13_NSR_INS5_IJS14_NSA_ILi16EEEEEENS5_IJS1U_SB_EEEEEEENS4_17SM75_U32x4_LDSM_NENS4_14SM90_TMA_STOREES1Y_NS4_17SM90_U32x4_STSM_NENS4_39AutoVectorizingCopyWithAssumedAlignmentILi128EEEEEEvvEEEEvNT_6ParamsE)
        /*0044*/ 	.word	0x00000000
.L_29:


//--------------------- .nv.compat                --------------------------
	.section	.nv.compat,"",@"SHT_CUDA_COMPAT_INFO"
	.align	4
        /*0000*/ 	.byte	0x02, 0x09, 0x01, 0x00, 0x02, 0x02, 0x02, 0x00, 0x02, 0x05, 0x05, 0x00, 0x03, 0x07, 0x01, 0x01
        /*0010*/ 	.byte	0x02, 0x03, 0x01, 0x00, 0x02, 0x06, 0x01, 0x00, 0x04, 0x0b, 0x08, 0x00, 0x09, 0x00, 0x00, 0x00
        /*0020*/ 	.byte	0x00, 0x00, 0x00, 0x00


//--------------------- .nv.info._ZN7cutlass13device_kernelINS_4gemm6kernel13GemmUniversalIN4cute5tupleIJiiiiEEENS1_10collective13CollectiveMmaINS1_35MainloopSm100TmaUmmaWarpSpecializedILi6ELi2ELi4ENS5_IJNS4_1CILi1EEESB_SB_EEEEENS5_IJNSA_ILi64EEENSA_ILi176EEESE_EEENS_10bfloat16_tENS5_IJlSB_lEEESH_SI_NS4_8TiledMMAINS4_8MMA_AtomIJNS4_20SM100_MMA_F16BF16_SSISH_SH_fLi64ELi176ELNS4_4UMMA5MajorE0ELSN_0ELNSM_7ScaleInE0ELSO_0EEEEEENS4_6LayoutISC_NS5_IJNSA_ILi0EEESS_SS_EEEEENS5_IJNS4_10UnderscoreESV_SV_EEEEENS4_13SM90_TMA_LOADENS4_14ComposedLayoutINS4_7SwizzleILi3ELi4ELi3EEENS4_18smem_ptr_flag_bitsILi16EEENSR_INS5_IJNSA_ILi8EEESE_EEENS5_IJSE_SB_EEEEEEEvNS4_8identityESY_S18_vS19_EENS_8epilogue10collective18CollectiveEpilogueINS1B_23Sm100TmaWarpSpecializedILi2ELi1ELi88ELb1ELb0EEEJSG_NS5_IJNSR_ISE_SB_EENSR_ISF_SB_EEEEESH_SI_SH_SI_NS1B_6fusion15FusionCallbacksIS1F_NS1J_17LinearCombinationISH_fSH_fLNS_15FloatRoundStyleE2EEESG_S1I_JEEENS4_5SM1004TMEM4LOAD26SM100_TMEM_LOAD_16dp256b2xESY_NSZ_INS10_ILi1ELi4ELi3EEES13_NSR_INS5_IJS14_NSA_ILi16EEEEEENS5_IJS1U_SB_EEEEEEENS4_17SM75_U32x4_LDSM_NENS4_14SM90_TMA_STOREES1Y_NS4_17SM90_U32x4_STSM_NENS4_39AutoVectorizingCopyWithAssumedAlignmentILi128EEEEEEvvEEEEvNT_6ParamsE --------------------------
	.section	.nv.info._ZN7cutlass13device_kernelINS_4gemm6kernel13GemmUniversalIN4cute5tupleIJiiiiEEENS1_10collective13CollectiveMmaINS1_35MainloopSm100TmaUmmaWarpSpecializedILi6ELi2ELi4ENS5_IJNS4_1CILi1EEESB_SB_EEEEENS5_IJNSA_ILi64EEENSA_ILi176EEESE_EEENS_10bfloat16_tENS5_IJlSB_lEEESH_SI_NS4_8TiledMMAINS4_8MMA_AtomIJNS4_20SM100_MMA_F16BF16_SSISH_SH_fLi64ELi176ELNS4_4UMMA5MajorE0ELSN_0ELNSM_7ScaleInE0ELSO_0EEEEEENS4_6LayoutISC_NS5_IJNSA_ILi0EEESS_SS_EEEEENS5_IJNS4_10UnderscoreESV_SV_EEEEENS4_13SM90_TMA_LOADENS4_14ComposedLayoutINS4_7SwizzleILi3ELi4ELi3EEENS4_18smem_ptr_flag_bitsILi16EEENSR_INS5_IJNSA_ILi8EEESE_EEENS5_IJSE_SB_EEEEEEEvNS4_8identityESY_S18_vS19_EENS_8epilogue10collective18CollectiveEpilogueINS1B_23Sm100TmaWarpSpecializedILi2ELi1ELi88ELb1ELb0EEEJSG_NS5_IJNSR_ISE_SB_EENSR_ISF_SB_EEEEESH_SI_SH_SI_NS1B_6fusion15FusionCallbacksIS1F_NS1J_17LinearCombinationISH_fSH_fLNS_15FloatRoundStyleE2EEESG_S1I_JEEENS4_5SM1004TMEM4LOAD26SM100_TMEM_LOAD_16dp256b2xESY_NSZ_INS10_ILi1ELi4ELi3EEES13_NSR_INS5_IJS14_NSA_ILi16EEEEEENS5_IJS1U_SB_EEEEEEENS4_17SM75_U32x4_LDSM_NENS4_14SM90_TMA_STOREES1Y_NS4_17SM90_U32x4_STSM_NENS4_39AutoVectorizingCopyWithAssumedAlignmentILi128EEEEEEvvEEEEvNT_6ParamsE,"",@"SHT_CUDA_INFO"
	.sectionflags	@""
	.align	4


	//----- nvinfo : EIATTR_CUDA_API_VERSION
	.align		4
        /*0000*/ 	.byte	0x04, 0x37
        /*0002*/ 	.short	(.L_31 - .L_30)
.L_30:
        /*0004*/ 	.word	0x00000082


	//----- nvinfo : EIATTR_KPARAM_INFO
	.align		4
.L_31:
        /*0008*/ 	.byte	0x04, 0x17
        /*000a*/ 	.short	(.L_33 - .L_32)
.L_32:
        /*000c*/ 	.word	0x00000000
        /*0010*/ 	.short	0x0000
        /*0012*/ 	.short	0x0000
        /*0014*/ 	.byte	0x00, 0xf0, 0x01, 0x20


	//----- nvinfo : EIATTR_AT_ENTRY_FRAGMENTS
	.align		4
.L_33:
        /*0018*/ 	.byte	0x04, 0x4f
        /*001a*/ 	.short	(.L_35 - .L_34)


	//   ....[0]....
.L_34:
        /*001c*/ 	.word	0x00000006


	//----- nvinfo : EIATTR_RESERVED_SMEM_USED
	.align		4
.L_35:
        /*0020*/ 	.byte	0x01, 0x41
	.zero		2


	//----- nvinfo : EIATTR_SPARSE_MMA_MASK
	.align		4
        /*0024*/ 	.byte	0x03, 0x50
        /*0026*/ 	.short	0x0000


	//----- nvinfo : EIATTR_TCGEN05_1CTA_USED
	.align		4
        /*0028*/ 	.byte	0x01, 0x51
	.zero		2


	//----- nvinfo : EIATTR_MAXREG_COUNT
	.align		4
        /*002c*/ 	.byte	0x03, 0x1b
        /*002e*/ 	.short	0x00ff


	//----- nvinfo : EIATTR_NUM_BARRIERS
	.align		4
        /*0030*/ 	.byte	0x02, 0x4c
        /*0032*/ 	.byte	0x07
	.zero		1


	//----- nvinfo : EIATTR_EXTERNS
	.align		4
        /*0034*/ 	.byte	0x04, 0x0f
        /*0036*/ 	.short	(.L_37 - .L_36)


	//   ....[0]....
	.align		4
.L_36:
        /*0038*/ 	.word	index@(__assertfail)


	//----- nvinfo : EIATTR_MERCURY_ISA_VERSION
	.align		4
.L_37:
        /*003c*/ 	.byte	0x03, 0x5f
        /*003e*/ 	.short	0x0101


	//----- nvinfo : EIATTR_INT_WARP_WIDE_INSTR_OFFSETS
	.align		4
        /*0040*/ 	.byte	0x04, 0x31
        /*0042*/ 	.short	(.L_39 - .L_38)


	//   ....[0]....
.L_38:
        /*0044*/ 	.word	0x00001df0


	//   ....[1]....
        /*0048*/ 	.word	0x000039b0


	//   ....[2]....
        /*004c*/ 	.word	0x000039d0


	//   ....[3]....
        /*0050*/ 	.word	0x00003a00


	//   ....[4]....
        /*0054*/ 	.word	0x000044a0


	//   ....[5]....
        /*0058*/ 	.word	0x000044f0


	//   ....[6]....
        /*005c*/ 	.word	0x00004510


	//   ....[7]....
        /*0060*/ 	.word	0x00004550


	//   ....[8]....
        /*0064*/ 	.word	0x00004700


	//   ....[9]....
        /*0068*/ 	.word	0x00004770


	//   ....[10]....
        /*006c*/ 	.word	0x000047e0


	//   ....[11]....
        /*0070*/ 	.word	0x00004950


	//   ....[12]....
        /*0074*/ 	.word	0x00004980


	//   ....[13]....
        /*0078*/ 	.word	0x000049a0


	//   ....[14]....
        /*007c*/ 	.word	0x000049c0


	//   ....[15]....
        /*0080*/ 	.word	0x000049f0


	//----- nvinfo : EIATTR_COOP_GROUP_MASK_REGIDS
	.align		4
.L_39:
        /*0084*/ 	.byte	0x04, 0x29
        /*0086*/ 	.short	(.L_41 - .L_40)


	//   ....[0]....
.L_40:
        /*0088*/ 	.word	0xffffffff


	//   ....[1]....
        /*008c*/ 	.word	0xffffffff


	//   ....[2]....
        /*0090*/ 	.word	0xffffffff


	//   ....[3]....
        /*0094*/ 	.word	0xffffffff


	//   ....[4]....
        /*0098*/ 	.word	0xffffffff


	//   ....[5]....
        /*009c*/ 	.word	0xffffffff


	//   ....[6]....
        /*00a0*/ 	.word	0xffffffff


	//   ....[7]....
        /*00a4*/ 	.word	0xffffffff


	//   ....[8]....
        /*00a8*/ 	.word	0xffffffff


	//   ....[9]....
        /*00ac*/ 	.word	0xffffffff


	//   ....[10]....
        /*00b0*/ 	.word	0xffffffff


	//   ....[11]....
        /*00b4*/ 	.word	0xffffffff


	//   ....[12]....
        /*00b8*/ 	.word	0xffffffff


	//----- nvinfo : EIATTR_COOP_GROUP_INSTR_OFFSETS
	.align		4
.L_41:
        /*00bc*/ 	.byte	0x04, 0x28
        /*00be*/ 	.short	(.L_43 - .L_42)


	//   ....[0]....
.L_42:
        /*00c0*/ 	.word	0x00000090


	//   ....[1]....
        /*00c4*/ 	.word	0x000004d0


	//   ....[2]....
        /*00c8*/ 	.word	0x00000680


	//   ....[3]....
        /*00cc*/ 	.word	0x000007e0


	//   ....[4]....
        /*00d0*/ 	.word	0x000008e0


	//   ....[5]....
        /*00d4*/ 	.word	0x00000a50


	//   ....[6]....
        /*00d8*/ 	.word	0x00000bf0


	//   ....[7]....
        /*00dc*/ 	.word	0x00001cd0


	//   ....[8]....
        /*00e0*/ 	.word	0x00002bd0


	//   ....[9]....
        /*00e4*/ 	.word	0x00002de0


	//   ....[10]....
        /*00e8*/ 	.word	0x00002e10


	//   ....[11]....
        /*00ec*/ 	.word	0x00003890


	//   ....[12]....
        /*00f0*/ 	.word	0x00003ac0


	//----- nvinfo : EIATTR_VRC_CTA_INIT_COUNT
	.align		4
.L_43:
        /*00f4*/ 	.byte	0x02, 0x4a
        /*00f6*/ 	.byte	0x80
	.zero		1


	//----- nvinfo : EIATTR_SYSCALL_OFFSETS
	.align		4
        /*00f8*/ 	.byte	0x04, 0x46
        /*00fa*/ 	.short	(.L_45 - .L_44)


	//   ....[0]....
.L_44:
        /*00fc*/ 	.word	0x00005500


	//   ....[1]....
        /*0100*/ 	.word	0x000055f0


	//   ....[2]....
        /*0104*/ 	.word	0x00005fd0


	//   ....[3]....
        /*0108*/ 	.word	0x00006140


	//   ....[4]....
        /*010c*/ 	.word	0x000062b0


	//   ....[5]....
        /*0110*/ 	.word	0x00006420


	//   ....[6]....
        /*0114*/ 	.word	0x00006590


	//   ....[7]....
        /*0118*/ 	.word	0x00006700


	//   ....[8]....
        /*011c*/ 	.word	0x00006870


	//   ....[9]....
        /*0120*/ 	.word	0x000069e0


	//   ....[10]....
        /*0124*/ 	.word	0x00006b50


	//   ....[11]....
        /*0128*/ 	.word	0x00006cc0


	//   ....[12]....
        /*012c*/ 	.word	0x00006e30


	//----- nvinfo : EIATTR_MBARRIER_INSTR_OFFSETS
	.align		4
.L_45:
        /*0130*/ 	.byte	0x04, 0x39
        /*0132*/ 	.short	(.L_47 - .L_46)


	//   ....[0]....
.L_46:
        /*0134*/ 	.word	0x000005b0
        /*0138*/ 	.word	0x000000ff
        /*013c*/ 	.word	0x00000000
        /*0140*/ 	.short	0x0100
        /*0142*/ 	.byte	0x05
	.zero		1


	//   ....[1]....
        /*0144*/ 	.word	0x000005c0
        /*0148*/ 	.word	0x000000ff
        /*014c*/ 	.word	0x00000030
        /*0150*/ 	.short	0x0100
        /*0152*/ 	.byte	0x05
	.zero		1


	//   ....[2]....
        /*0154*/ 	.word	0x000005d0
        /*0158*/ 	.word	0x000000ff
        /*015c*/ 	.word	0x00000008
        /*0160*/ 	.short	0x0100
        /*0162*/ 	.byte	0x05
	.zero		1


	//   ....[3]....
        /*0164*/ 	.word	0x000005e0
        /*0168*/ 	.word	0x000000ff
        /*016c*/ 	.word	0x00000038
        /*0170*/ 	.short	0x0100
        /*0172*/ 	.byte	0x05
	.zero		1


	//   ....[4]....
        /*0174*/ 	.word	0x000005f0
        /*0178*/ 	.word	0x000000ff
        /*017c*/ 	.word	0x00000010
        /*0180*/ 	.short	0x0100
        /*0182*/ 	.byte	0x05
	.zero		1


	//   ....[5]....
        /*0184*/ 	.word	0x00000600
        /*0188*/ 	.word	0x000000ff
        /*018c*/ 	.word	0x00000040
        /*0190*/ 	.short	0x0100
        /*0192*/ 	.byte	0x05
	.zero		1


	//   ....[6]....
        /*0194*/ 	.word	0x00000610
        /*0198*/ 	.word	0x000000ff
        /*019c*/ 	.word	0x00000018
        /*01a0*/ 	.short	0x0100
        /*01a2*/ 	.byte	0x05
	.zero		1


	//   ....[7]....
        /*01a4*/ 	.word	0x00000620
        /*01a8*/ 	.word	0x000000ff
        /*01ac*/ 	.word	0x00000048
        /*01b0*/ 	.short	0x0100
        /*01b2*/ 	.byte	0x05
	.zero		1


	//   ....[8]....
        /*01b4*/ 	.word	0x00000630
        /*01b8*/ 	.word	0x000000ff
        /*01bc*/ 	.word	0x00000020
        /*01c0*/ 	.short	0x0100
        /*01c2*/ 	.byte	0x05
	.zero		1


	//   ....[9]....
        /*01c4*/ 	.word	0x00000640
        /*01c8*/ 	.word	0x000000ff
        /*01cc*/ 	.word	0x00000050
        /*01d0*/ 	.short	0x0100
        /*01d2*/ 	.byte	0x05
	.zero		1


	//   ....[10]....
        /*01d4*/ 	.word	0x00000650
        /*01d8*/ 	.word	0x000000ff
        /*01dc*/ 	.word	0x00000028
        /*01e0*/ 	.short	0x0100
        /*01e2*/ 	.byte	0x05
	.zero		1


	//   ....[11]....
        /*01e4*/ 	.word	0x00000660
        /*01e8*/ 	.word	0x000000ff
        /*01ec*/ 	.word	0x00000058
        /*01f0*/ 	.short	0x0100
        /*01f2*/ 	.byte	0x05
	.zero		1


	//   ....[12]....
        /*01f4*/ 	.word	0x00000790
        /*01f8*/ 	.word	0x000000ff
        /*01fc*/ 	.word	0x00000060
        /*0200*/ 	.short	0x0100
        /*0202*/ 	.byte	0x06
	.zero		1


	//   ....[13]....
        /*0204*/ 	.word	0x000007a0
        /*0208*/ 	.word	0x000000ff
        /*020c*/ 	.word	0x00000070
        /*0210*/ 	.short	0x0100
        /*0212*/ 	.byte	0x06
	.zero		1


	//   ....[14]....
        /*0214*/ 	.word	0x000007b0
        /*0218*/ 	.word	0x000000ff
        /*021c*/ 	.word	0x00000068
        /*0220*/ 	.short	0x0100
        /*0222*/ 	.byte	0x06
	.zero		1


	//   ....[15]....
        /*0224*/ 	.word	0x000007c0
        /*0228*/ 	.word	0x000000ff
        /*022c*/ 	.word	0x00000078
        /*0230*/ 	.short	0x0100
        /*0232*/ 	.byte	0x06
	.zero		1


	//   ....[16]....
        /*0234*/ 	.word	0x000008b0
        /*0238*/ 	.word	0x000000ff
        /*023c*/ 	.word	0x00000080
        /*0240*/ 	.short	0x0100
        /*0242*/ 	.byte	0x05
	.zero		1


	//   ....[17]....
        /*0244*/ 	.word	0x000008c0
        /*0248*/ 	.word	0x000000ff
        /*024c*/ 	.word	0x00000088
        /*0250*/ 	.short	0x0100
        /*0252*/ 	.byte	0x05
	.zero		1


	//   ....[18]....
        /*0254*/ 	.word	0x00000a00
        /*0258*/ 	.word	0x000000ff
        /*025c*/ 	.word	0x00000090
        /*0260*/ 	.short	0x0100
        /*0262*/ 	.byte	0x05
	.zero		1


	//   ....[19]....
        /*0264*/ 	.word	0x00000a10
        /*0268*/ 	.word	0x000000ff
        /*026c*/ 	.word	0x000000a0
        /*0270*/ 	.short	0x0100
        /*0272*/ 	.byte	0x05
	.zero		1


	//   ....[20]....
        /*0274*/ 	.word	0x00000a20
        /*0278*/ 	.word	0x000000ff
        /*027c*/ 	.word	0x00000098
        /*0280*/ 	.short	0x0100
        /*0282*/ 	.byte	0x05
	.zero		1


	//   ....[21]....
        /*0284*/ 	.word	0x00000a30
        /*0288*/ 	.word	0x000000ff
        /*028c*/ 	.word	0x000000a8
        /*0290*/ 	.short	0x0100
        /*0292*/ 	.byte	0x05
	.zero		1


	//   ....[22]....
        /*0294*/ 	.word	0x00000b60
        /*0298*/ 	.word	0x000000ff
        /*029c*/ 	.word	0x000000b0
        /*02a0*/ 	.short	0x0100
        /*02a2*/ 	.byte	0x06
	.zero		1


	//   ....[23]....
        /*02a4*/ 	.word	0x00000b70
        /*02a8*/ 	.word	0x000000ff
        /*02ac*/ 	.word	0x000000d0
        /*02b0*/ 	.short	0x0100
        /*02b2*/ 	.byte	0x06
	.zero		1


	//   ....[24]....
        /*02b4*/ 	.word	0x00000b80
        /*02b8*/ 	.word	0x000000ff
        /*02bc*/ 	.word	0x000000b8
        /*02c0*/ 	.short	0x0100
        /*02c2*/ 	.byte	0x06
	.zero		1


	//   ....[25]....
        /*02c4*/ 	.word	0x00000b90
        /*02c8*/ 	.word	0x000000ff
        /*02cc*/ 	.word	0x000000d8
        /*02d0*/ 	.short	0x0100
        /*02d2*/ 	.byte	0x06
	.zero		1


	//   ....[26]....
        /*02d4*/ 	.word	0x00000ba0
        /*02d8*/ 	.word	0x000000ff
        /*02dc*/ 	.word	0x000000c0
        /*02e0*/ 	.short	0x0100
        /*02e2*/ 	.byte	0x06
	.zero		1


	//   ....[27]....
        /*02e4*/ 	.word	0x00000bb0
        /*02e8*/ 	.word	0x000000ff
        /*02ec*/ 	.word	0x000000e0
        /*02f0*/ 	.short	0x0100
        /*02f2*/ 	.byte	0x06
	.zero		1


	//   ....[28]....
        /*02f4*/ 	.word	0x00000bc0
        /*02f8*/ 	.word	0x000000ff
        /*02fc*/ 	.word	0x000000c8
        /*0300*/ 	.short	0x0100
        /*0302*/ 	.byte	0x06
	.zero		1


	//   ....[29]....
        /*0304*/ 	.word	0x00000bd0
        /*0308*/ 	.word	0x000000ff
        /*030c*/ 	.word	0x000000e8
        /*0310*/ 	.short	0x0100
        /*0312*/ 	.byte	0x06
	.zero		1


	//   ....[30]....
        /*0314*/ 	.word	0x00000cc0
        /*0318*/ 	.word	0x000000ff
        /*031c*/ 	.word	0x000000f0
        /*0320*/ 	.short	0x0100
        /*0322*/ 	.byte	0x05
	.zero		1


	//   ....[31]....
        /*0324*/ 	.word	0x00000cd0
        /*0328*/ 	.word	0x000000ff
        /*032c*/ 	.word	0x00000100
        /*0330*/ 	.short	0x0100
        /*0332*/ 	.byte	0x05
	.zero		1


	//   ....[32]....
        /*0334*/ 	.word	0x00000ce0
        /*0338*/ 	.word	0x000000ff
        /*033c*/ 	.word	0x000000f8
        /*0340*/ 	.short	0x0100
        /*0342*/ 	.byte	0x05
	.zero		1


	//   ....[33]....
        /*0344*/ 	.word	0x00000cf0
        /*0348*/ 	.word	0x000000ff
        /*034c*/ 	.word	0x00000108
        /*0350*/ 	.short	0x0100
        /*0352*/ 	.byte	0x05
	.zero		1


	//   ....[34]....
        /*0354*/ 	.word	0x000015d0
        /*0358*/ 	.word	0x00000003
        /*035c*/ 	.word	0x00000100
        /*0360*/ 	.short	0x010a
        /*0362*/ 	.byte	0xff
	.zero		1


	//   ....[35]....
        /*0364*/ 	.word	0x00001600
        /*0368*/ 	.word	0x00000003
        /*036c*/ 	.word	0x000000f0
        /*0370*/ 	.short	0x0101
        /*0372*/ 	.byte	0xff
	.zero		1


	//   ....[36]....
        /*0374*/ 	.word	0x000016d0
        /*0378*/ 	.word	0x000000ff
        /*037c*/ 	.word	0x00000030
        /*0380*/ 	.short	0x010a
        /*0382*/ 	.byte	0x05
	.zero		1


	//   ....[37]....
        /*0384*/ 	.word	0x00001770
        /*0388*/ 	.word	0x000000ff
        /*038c*/ 	.word	0x00000030
        /*0390*/ 	.short	0x010a
        /*0392*/ 	.byte	0x21
	.zero		1


	//   ....[38]....
        /*0394*/ 	.word	0x000018c0
        /*0398*/ 	.word	0x000000ff
        /*039c*/ 	.word	0x00000030
        /*03a0*/ 	.short	0x010a
        /*03a2*/ 	.byte	0x08
	.zero		1


	//   ....[39]....
        /*03a4*/ 	.word	0x000019d0
        /*03a8*/ 	.word	0x000000ff
        /*03ac*/ 	.word	0x00000088
        /*03b0*/ 	.short	0x0101
        /*03b2*/ 	.byte	0x04
	.zero		1


	//   ....[40]....
        /*03b4*/ 	.word	0x000019f0
        /*03b8*/ 	.word	0x000000ff
        /*03bc*/ 	.word	0x00000030
        /*03c0*/ 	.short	0x010a
        /*03c2*/ 	.byte	0x05
	.zero		1


	//   ....[41]....
        /*03c4*/ 	.word	0x00001a70
        /*03c8*/ 	.word	0x000000ff
        /*03cc*/ 	.word	0x00000030
        /*03d0*/ 	.short	0x010a
        /*03d2*/ 	.byte	0x11
	.zero		1


	//   ....[42]....
        /*03d4*/ 	.word	0x00001bc0
        /*03d8*/ 	.word	0x000000ff
        /*03dc*/ 	.word	0x00000030
        /*03e0*/ 	.short	0x010a
        /*03e2*/ 	.byte	0x08
	.zero		1


	//   ....[43]....
        /*03e4*/ 	.word	0x00001d00
        /*03e8*/ 	.word	0x00000002
        /*03ec*/ 	.word	0x00000090
        /*03f0*/ 	.short	0x010a
        /*03f2*/ 	.byte	0xff
	.zero		1


	//   ....[44]....
        /*03f4*/ 	.word	0x00001dc0
        /*03f8*/ 	.word	0x00000002
        /*03fc*/ 	.word	0x00000000
        /*0400*/ 	.short	0x0101
        /*0402*/ 	.byte	0xff
	.zero		1


	//   ....[45]....
        /*0404*/ 	.word	0x00002320
        /*0408*/ 	.word	0x000000ff
        /*040c*/ 	.word	0x00000000
        /*0410*/ 	.short	0x010a
        /*0412*/ 	.byte	0x05
	.zero		1


	//   ....[46]....
        /*0414*/ 	.word	0x000023b0
        /*0418*/ 	.word	0x000000ff
        /*041c*/ 	.word	0x00000000
        /*0420*/ 	.short	0x010a
        /*0422*/ 	.byte	0x05
	.zero		1


	//   ....[47]....
        /*0424*/ 	.word	0x00002440
        /*0428*/ 	.word	0x000000ff
        /*042c*/ 	.word	0x00000000
        /*0430*/ 	.short	0x010a
        /*0432*/ 	.byte	0x05
	.zero		1


	//   ....[48]....
        /*0434*/ 	.word	0x000024d0
        /*0438*/ 	.word	0x000000ff
        /*043c*/ 	.word	0x00000000
        /*0440*/ 	.short	0x010a
        /*0442*/ 	.byte	0x05
	.zero		1


	//   ....[49]....
        /*0444*/ 	.word	0x00002560
        /*0448*/ 	.word	0x000000ff
        /*044c*/ 	.word	0x00000000
        /*0450*/ 	.short	0x010a
        /*0452*/ 	.byte	0x05
	.zero		1


	//   ....[50]....
        /*0454*/ 	.word	0x00002600
        /*0458*/ 	.word	0x00000000
        /*045c*/ 	.word	0x00000000
        /*0460*/ 	.short	0x010a
        /*0462*/ 	.byte	0xff
	.zero		1


	//   ....[51]....
        /*0464*/ 	.word	0x00002720
        /*0468*/ 	.word	0x00000000
        /*046c*/ 	.word	0x000000f0
        /*0470*/ 	.short	0x010a
        /*0472*/ 	.byte	0xff
	.zero		1


	//   ....[52]....
        /*0474*/ 	.word	0x00002780
        /*0478*/ 	.word	0x00000004
        /*047c*/ 	.word	0x00000000
        /*0480*/ 	.short	0x0101
        /*0482*/ 	.byte	0xff
	.zero		1


	//   ....[53]....
        /*0484*/ 	.word	0x000027a0
        /*0488*/ 	.word	0x000000ff
        /*048c*/ 	.word	0x000000a0
        /*0490*/ 	.short	0x010a
        /*0492*/ 	.byte	0x05
	.zero		1


	//   ....[54]....
        /*0494*/ 	.word	0x000028c0
        /*0498*/ 	.word	0x00000000
        /*049c*/ 	.word	0x00000090
        /*04a0*/ 	.short	0x010a
        /*04a2*/ 	.byte	0xff
	.zero		1


	//   ....[55]....
        /*04a4*/ 	.word	0x000029d0
        /*04a8*/ 	.word	0x00000000
        /*04ac*/ 	.word	0x00000000
        /*04b0*/ 	.short	0x0101
        /*04b2*/ 	.byte	0xff
	.zero		1


	//   ....[56]....
        /*04b4*/ 	.word	0x00002a60
        /*04b8*/ 	.word	0x000000ff
        /*04bc*/ 	.word	0x000000a0
        /*04c0*/ 	.short	0x0106
        /*04c2*/ 	.byte	0x05
	.zero		1


	//   ....[57]....
        /*04c4*/ 	.word	0x00002a80
        /*04c8*/ 	.word	0x000000ff
        /*04cc*/ 	.word	0x000000a0
        /*04d0*/ 	.short	0x010a
        /*04d2*/ 	.byte	0x05
	.zero		1


	//   ....[58]....
        /*04d4*/ 	.word	0x00002b10
        /*04d8*/ 	.word	0x000000ff
        /*04dc*/ 	.word	0x000000a0
        /*04e0*/ 	.short	0x0106
        /*04e2*/ 	.byte	0x04
	.zero		1


	//   ....[59]....
        /*04e4*/ 	.word	0x00002b50
        /*04e8*/ 	.word	0x00000000
        /*04ec*/ 	.word	0x000000a0
        /*04f0*/ 	.short	0x010a
        /*04f2*/ 	.byte	0xff
	.zero		1


	//   ....[60]....
        /*04f4*/ 	.word	0x00003090
        /*04f8*/ 	.word	0x00000000
        /*04fc*/ 	.word	0x00000090
        /*0500*/ 	.short	0x010a
        /*0502*/ 	.byte	0xff
	.zero		1


	//   ....[61]....
        /*0504*/ 	.word	0x000031a0
        /*0508*/ 	.word	0x00000003
        /*050c*/ 	.word	0x00000000
        /*0510*/ 	.short	0x0101
        /*0512*/ 	.byte	0xff
	.zero		1


	//   ....[62]....
        /*0514*/ 	.word	0x000031b0
        /*0518*/ 	.word	0x000000ff
        /*051c*/ 	.word	0x00000000
        /*0520*/ 	.short	0x010a
        /*0522*/ 	.byte	0x05
	.zero		1


	//   ....[63]....
        /*0524*/ 	.word	0x00003220
        /*0528*/ 	.word	0x000000ff
        /*052c*/ 	.word	0x000000d0
        /*0530*/ 	.short	0x010a
        /*0532*/ 	.byte	0x0e
	.zero		1


	//   ....[64]....
        /*0534*/ 	.word	0x000032f0
        /*0538*/ 	.word	0x000000ff
        /*053c*/ 	.word	0x00000000
        /*0540*/ 	.short	0x010a
        /*0542*/ 	.byte	0x07
	.zero		1


	//   ....[65]....
        /*0544*/ 	.word	0x00003420
        /*0548*/ 	.word	0x000000ff
        /*054c*/ 	.word	0x00000000
        /*0550*/ 	.short	0x010a
        /*0552*/ 	.byte	0x13
	.zero		1


	//   ....[66]....
        /*0554*/ 	.word	0x000036c0
        /*0558*/ 	.word	0x000000ff
        /*055c*/ 	.word	0x00000000
        /*0560*/ 	.short	0x010a
        /*0562*/ 	.byte	0x05
	.zero		1


	//   ....[67]....
        /*0564*/ 	.word	0x00003750
        /*0568*/ 	.word	0x000000ff
        /*056c*/ 	.word	0x00000000
        /*0570*/ 	.short	0x010a
        /*0572*/ 	.byte	0x05
	.zero		1


	//   ....[68]....
        /*0574*/ 	.word	0x000037e0
        /*0578*/ 	.word	0x000000ff
        /*057c*/ 	.word	0x00000000
        /*0580*/ 	.short	0x010a
        /*0582*/ 	.byte	0x05
	.zero		1


	//   ....[69]....
        /*0584*/ 	.word	0x00003870
        /*0588*/ 	.word	0x000000ff
        /*058c*/ 	.word	0x00000000
        /*0590*/ 	.short	0x010a
        /*0592*/ 	.byte	0x06
	.zero		1


	//   ....[70]....
        /*0594*/ 	.word	0x00003cb0
        /*0598*/ 	.word	0x00000000
        /*059c*/ 	.word	0x00000090
        /*05a0*/ 	.short	0x010a
        /*05a2*/ 	.byte	0xff
	.zero		1


	//   ....[71]....
        /*05a4*/ 	.word	0x00003d90
        /*05a8*/ 	.word	0x00000000
        /*05ac*/ 	.word	0x00000000
        /*05b0*/ 	.short	0x0101
        /*05b2*/ 	.byte	0xff
	.zero		1


	//   ....[72]....
        /*05b4*/ 	.word	0x000040b0
        /*05b8*/ 	.word	0x000000ff
        /*05bc*/ 	.word	0x00000088
        /*05c0*/ 	.short	0x010a
        /*05c2*/ 	.byte	0x04
	.zero		1


	//   ....[73]....
        /*05c4*/ 	.word	0x00004290
        /*05c8*/ 	.word	0x000000ff
        /*05cc*/ 	.word	0x00000070
        /*05d0*/ 	.short	0x010a
        /*05d2*/ 	.byte	0x0d
	.zero		1


	//   ....[74]....
        /*05d4*/ 	.word	0x00004a20
        /*05d8*/ 	.word	0x000000ff
        /*05dc*/ 	.word	0x00000060
        /*05e0*/ 	.short	0x010b
        /*05e2*/ 	.byte	0x0d
	.zero		1


	//   ....[75]....
        /*05e4*/ 	.word	0x00004a80
        /*05e8*/ 	.word	0x000000ff
        /*05ec*/ 	.word	0x00000000
        /*05f0*/ 	.short	0x0101
        /*05f2*/ 	.byte	0x15
	.zero		1


	//   ....[76]....
        /*05f4*/ 	.word	0x00004b30
        /*05f8*/ 	.word	0x000000ff
        /*05fc*/ 	.word	0x00000000
        /*0600*/ 	.short	0x010a
        /*0602*/ 	.byte	0x04
	.zero		1


	//   ....[77]....
        /*0604*/ 	.word	0x00004bd0
        /*0608*/ 	.word	0x00000000
        /*060c*/ 	.word	0x00000000
        /*0610*/ 	.short	0x010a
        /*0612*/ 	.byte	0xff
	.zero		1


	//   ....[78]....
        /*0614*/ 	.word	0x00004f10
        /*0618*/ 	.word	0x00000000
        /*061c*/ 	.word	0x00000090
        /*0620*/ 	.short	0x010a
        /*0622*/ 	.byte	0xff
	.zero		1


	//   ....[79]....
        /*0624*/ 	.word	0x00005020
        /*0628*/ 	.word	0x00000000
        /*062c*/ 	.word	0x00000000
        /*0630*/ 	.short	0x0101
        /*0632*/ 	.byte	0xff
	.zero		1


	//   ....[80]....
        /*0634*/ 	.word	0x00005a20
        /*0638*/ 	.word	0x00000000
        /*063c*/ 	.word	0x00000060
        /*0640*/ 	.short	0x010a
        /*0642*/ 	.byte	0xff
	.zero		1


	//   ....[81]....
        /*0644*/ 	.word	0x00005a80
        /*0648*/ 	.word	0x000000b0
        /*064c*/ 	.word	0x000000b0
        /*0650*/ 	.short	0x010a
        /*0652*/ 	.byte	0xff
	.zero		1


	//   ....[82]....
        /*0654*/ 	.word	0x00005b80
        /*0658*/ 	.word	0x00000000
        /*065c*/ 	.word	0x00000060
        /*0660*/ 	.short	0x010a
        /*0662*/ 	.byte	0xff
	.zero		1


	//   ....[83]....
        /*0664*/ 	.word	0x00005eb0
        /*0668*/ 	.word	0x000000b0
        /*066c*/ 	.word	0x000000b0
        /*0670*/ 	.short	0x010a
        /*0672*/ 	.byte	0xff
	.zero		1


	//   ....[84]....
        /*0674*/ 	.word	0x000071f0
        /*0678*/ 	.word	0x000000ff
        /*067c*/ 	.word	0x00000000
        /*0680*/ 	.short	0x0101
        /*0682*/ 	.byte	0x05
	.zero		1


	//   ....[85]....
        /*0684*/ 	.word	0x00008870
        /*0688*/ 	.word	0x00000000
        /*068c*/ 	.word	0x00000000
        /*0690*/ 	.short	0x0101
        /*0692*/ 	.byte	0xff
	.zero		1


	//   ....[86]....
        /*0694*/ 	.word	0x00008b10
        /*0698*/ 	.word	0x00000003
        /*069c*/ 	.word	0x00000100
        /*06a0*/ 	.short	0x010a
        /*06a2*/ 	.byte	0xff
	.zero		1


	//   ....[87]....
        /*06a4*/ 	.word	0x00008b70
        /*06a8*/ 	.word	0x00000002
        /*06ac*/ 	.word	0x00000030
        /*06b0*/ 	.short	0x010a
        /*06b2*/ 	.byte	0xff
	.zero		1


	//   ....[88]....
        /*06b4*/ 	.word	0x00008bd0
        /*06b8*/ 	.word	0x00000002
        /*06bc*/ 	.word	0x00000030
        /*06c0*/ 	.short	0x010a
        /*06c2*/ 	.byte	0xff
	.zero		1


	//   ....[89]....
        /*06c4*/ 	.word	0x00008c20
        /*06c8*/ 	.word	0x00000002
        /*06cc*/ 	.word	0x00000090
        /*06d0*/ 	.short	0x010a
        /*06d2*/ 	.byte	0xff
	.zero		1


	//   ....[90]....
        /*06d4*/ 	.word	0x00008c80
        /*06d8*/ 	.word	0x00000000
        /*06dc*/ 	.word	0x00000000
        /*06e0*/ 	.short	0x010a
        /*06e2*/ 	.byte	0xff
	.zero		1


	//   ....[91]....
        /*06e4*/ 	.word	0x00008ce0
        /*06e8*/ 	.word	0x00000000
        /*06ec*/ 	.word	0x00000000
        /*06f0*/ 	.short	0x010a
        /*06f2*/ 	.byte	0xff
	.zero		1


	//   ....[92]....
        /*06f4*/ 	.word	0x00008d40
        /*06f8*/ 	.word	0x00000000
        /*06fc*/ 	.word	0x00000000
        /*0700*/ 	.short	0x010a
        /*0702*/ 	.byte	0xff
	.zero		1


	//   ....[93]....
        /*0704*/ 	.word	0x00008da0
        /*0708*/ 	.word	0x00000000
        /*070c*/ 	.word	0x00000000
        /*0710*/ 	.short	0x010a
        /*0712*/ 	.byte	0xff
	.zero		1


	//   ....[94]....
        /*0714*/ 	.word	0x00008e00
        /*0718*/ 	.word	0x00000000
        /*071c*/ 	.word	0x00000000
        /*0720*/ 	.short	0x010a
        /*0722*/ 	.byte	0xff
	.zero		1


	//   ....[95]....
        /*0724*/ 	.word	0x00008e50
        /*0728*/ 	.word	0x00000000
        /*072c*/ 	.word	0x000000f0
        /*0730*/ 	.short	0x010a
        /*0732*/ 	.byte	0xff
	.zero		1


	//   ....[96]....
        /*0734*/ 	.word	0x00008eb0
        /*0738*/ 	.word	0x00000000
        /*073c*/ 	.word	0x000000a0
        /*0740*/ 	.short	0x010a
        /*0742*/ 	.byte	0xff
	.zero		1


	//   ....[97]....
        /*0744*/ 	.word	0x00008f00
        /*0748*/ 	.word	0x00000000
        /*074c*/ 	.word	0x00000090
        /*0750*/ 	.short	0x010a
        /*0752*/ 	.byte	0xff
	.zero		1


	//   ....[98]....
        /*0754*/ 	.word	0x00008f60
        /*0758*/ 	.word	0x00000000
        /*075c*/ 	.word	0x000000a0
        /*0760*/ 	.short	0x010a
        /*0762*/ 	.byte	0xff
	.zero		1


	//   ....[99]....
        /*0764*/ 	.word	0x00008fb0
        /*0768*/ 	.word	0x00000000
        /*076c*/ 	.word	0x00000090
        /*0770*/ 	.short	0x010a
        /*0772*/ 	.byte	0xff
	.zero		1


	//   ....[100]....
        /*0774*/ 	.word	0x00009010
        /*0778*/ 	.word	0x00000003
        /*077c*/ 	.word	0x000000d0
        /*0780*/ 	.short	0x010a
        /*0782*/ 	.byte	0xff
	.zero		1


	//   ....[101]....
        /*0784*/ 	.word	0x00009070
        /*0788*/ 	.word	0x00000000
        /*078c*/ 	.word	0x00000000
        /*0790*/ 	.short	0x010a
        /*0792*/ 	.byte	0xff
	.zero		1


	//   ....[102]....
        /*0794*/ 	.word	0x000090d0
        /*0798*/ 	.word	0x00000000
        /*079c*/ 	.word	0x00000000
        /*07a0*/ 	.short	0x010a
        /*07a2*/ 	.byte	0xff
	.zero		1


	//   ....[103]....
        /*07a4*/ 	.word	0x00009130
        /*07a8*/ 	.word	0x00000000
        /*07ac*/ 	.word	0x00000000
        /*07b0*/ 	.short	0x010a
        /*07b2*/ 	.byte	0xff
	.zero		1


	//   ....[104]....
        /*07b4*/ 	.word	0x00009190
        /*07b8*/ 	.word	0x00000000
        /*07bc*/ 	.word	0x00000000
        /*07c0*/ 	.short	0x010a
        /*07c2*/ 	.byte	0xff
	.zero		1


	//   ....[105]....
        /*07c4*/ 	.word	0x000091f0
        /*07c8*/ 	.word	0x00000000
        /*07cc*/ 	.word	0x00000000
        /*07d0*/ 	.short	0x010a
        /*07d2*/ 	.byte	0xff
	.zero		1


	//   ....[106]....
        /*07d4*/ 	.word	0x00009240
        /*07d8*/ 	.word	0x00000000
        /*07dc*/ 	.word	0x00000090
        /*07e0*/ 	.short	0x010a
        /*07e2*/ 	.byte	0xff
	.zero		1


	//   ....[107]....
        /*07e4*/ 	.word	0x000092a0
        /*07e8*/ 	.word	0x00000000
        /*07ec*/ 	.word	0x00000088
        /*07f0*/ 	.short	0x010a
        /*07f2*/ 	.byte	0xff
	.zero		1


	//   ....[108]....
        /*07f4*/ 	.word	0x00009300
        /*07f8*/ 	.word	0x00000003
        /*07fc*/ 	.word	0x00000070
        /*0800*/ 	.short	0x010a
        /*0802*/ 	.byte	0xff
	.zero		1


	//   ....[109]....
        /*0804*/ 	.word	0x00009360
        /*0808*/ 	.word	0x00000000
        /*080c*/ 	.word	0x00000000
        /*0810*/ 	.short	0x010a
        /*0812*/ 	.byte	0xff
	.zero		1


	//   ....[110]....
        /*0814*/ 	.word	0x000093b0
        /*0818*/ 	.word	0x00000000
        /*081c*/ 	.word	0x00000090
        /*0820*/ 	.short	0x010a
        /*0822*/ 	.byte	0xff
	.zero		1


	//   ....[111]....
        /*0824*/ 	.word	0x00009400
        /*0828*/ 	.word	0x00000000
        /*082c*/ 	.word	0x00000060
        /*0830*/ 	.short	0x010a
        /*0832*/ 	.byte	0xff
	.zero		1


	//   ....[112]....
        /*0834*/ 	.word	0x00009450
        /*0838*/ 	.word	0x000000b0
        /*083c*/ 	.word	0x000000b0
        /*0840*/ 	.short	0x010a
        /*0842*/ 	.byte	0xff
	.zero		1


	//----- nvinfo : EIATTR_NUM_MBARRIERS
	.align		4
.L_47:
        /*0844*/ 	.byte	0x03, 0x38
        /*0846*/ 	.short	0x0022


	//----- nvinfo : EIATTR_EXIT_INSTR_OFFSETS
	.align		4
        /*0848*/ 	.byte	0x04, 0x1c
        /*084a*/ 	.short	(.L_49 - .L_48)


	//   ....[0]....
.L_48:
        /*084c*/ 	.word	0x00002630


	//   ....[1]....
        /*0850*/ 	.word	0x00002b20


	//   ....[2]....
        /*0854*/ 	.word	0x00002b80


	//   ....[3]....
        /*0858*/ 	.word	0x00003ad0


	//   ....[4]....
        /*085c*/ 	.word	0x00004c00


	//   ....[5]....
        /*0860*/ 	.word	0x00004c40


	//   ....[6]....
        /*0864*/ 	.word	0x00008a20


	//   ....[7]....
        /*0868*/ 	.word	0x00008aa0


	//   ....[8]....
        /*086c*/ 	.word	0x00008ad0


	//   ....[9]....
        /*0870*/ 	.word	0x00008b00


	//----- nvinfo : EIATTR_MAX_THREADS
	.align		4
.L_49:
        /*0874*/ 	.byte	0x04, 0x05
        /*0876*/ 	.short	(.L_51 - .L_50)
.L_50:
        /*0878*/ 	.word	0x00000100
        /*087c*/ 	.word	0x00000001
        /*0880*/ 	.word	0x00000001


	//----- nvinfo : EIATTR_CRS_STACK_SIZE
	.align		4
.L_51:
        /*0884*/ 	.byte	0x04, 0x1e
        /*0886*/ 	.short	(.L_53 - .L_52)
.L_52:
        /*0888*/ 	.word	0x00000000


	//----- nvinfo : EIATTR_CBANK_PARAM_SIZE
	.align		4
.L_53:
        /*088c*/ 	.byte	0x03, 0x19
        /*088e*/ 	.short	0x0800


	//----- nvinfo : EIATTR_PARAM_CBANK
	.align		4
        /*0890*/ 	.byte	0x04, 0x0a
        /*0892*/ 	.short	(.L_55 - .L_54)
	.align		4
.L_54:
        /*0894*/ 	.word	index@(.nv.constant0._ZN7cutlass13device_kernelINS_4gemm6kernel13GemmUniversalIN4cute5tupleIJiiiiEEENS1_10collective13CollectiveMmaINS1_35MainloopSm100TmaUmmaWarpSpecializedILi6ELi2ELi4ENS5_IJNS4_1CILi1EEESB_SB_EEEEENS5_IJNSA_ILi64EEENSA_ILi176EEESE_EEENS_10bfloat16_tENS5_IJlSB_lEEESH_SI_NS4_8TiledMMAINS4_8MMA_AtomIJNS4_20SM100_MMA_F16BF16_SSISH_SH_fLi64ELi176ELNS4_4UMMA5MajorE0ELSN_0ELNSM_7ScaleInE0ELSO_0EEEEEENS4_6LayoutISC_NS5_IJNSA_ILi0EEESS_SS_EEEEENS5_IJNS4_10UnderscoreESV_SV_EEEEENS4_13SM90_TMA_LOADENS4_14ComposedLayoutINS4_7SwizzleILi3ELi4ELi3EEENS4_18smem_ptr_flag_bitsILi16EEENSR_INS5_IJNSA_ILi8EEESE_EEENS5_IJSE_SB_EEEEEEEvNS4_8identityESY_S18_vS19_EENS_8epilogue10collective18CollectiveEpilogueINS1B_23Sm100TmaWarpSpecializedILi2ELi1ELi88ELb1ELb0EEEJSG_NS5_IJNSR_ISE_SB_EENSR_ISF_SB_EEEEESH_SI_SH_SI_NS1B_6fusion15FusionCallbacksIS1F_NS1J_17LinearCombinationISH_fSH_fLNS_15FloatRoundStyleE2EEESG_S1I_JEEENS4_5SM1004TMEM4LOAD26SM100_TMEM_LOAD_16dp256b2xESY_NSZ_INS10_ILi1ELi4ELi3EEES13_NSR_INS5_IJS14_NSA_ILi16EEEEEENS5_IJS1U_SB_EEEEEEENS4_17SM75_U32x4_LDSM_NENS4_14SM90_TMA_STOREES1Y_NS4_17SM90_U32x4_STSM_NENS4_39AutoVectorizingCopyWithAssumedAlignmentILi128EEEEEEvvEEEEvNT_6ParamsE)
        /*0898*/ 	.short	0x0380
        /*089a*/ 	.short	0x0800


	//----- nvinfo : EIATTR_SW_WAR
	.align		4
.L_55:
        /*089c*/ 	.byte	0x04, 0x36
        /*089e*/ 	.short	(.L_57 - .L_56)
.L_56:
        /*08a0*/ 	.word	0x00000008
.L_57:


//--------------------- .nv.callgraph             --------------------------
	.section	.nv.callgraph,"",@"SHT_CUDA_CALLGRAPH"
	.align	4
	.sectionentsize	8
	.align		4
        /*0000*/ 	.word	0x00000000
	.align		4
        /*0004*/ 	.word	0xffffffff
	.align		4
        /*0008*/ 	.word	index@(_ZN7cutlass13device_kernelINS_4gemm6kernel13GemmUniversalIN4cute5tupleIJiiiiEEENS1_10collective13CollectiveMmaINS1_35MainloopSm100TmaUmmaWarpSpecializedILi6ELi2ELi4ENS5_IJNS4_1CILi1EEESB_SB_EEEEENS5_IJNSA_ILi64EEENSA_ILi176EEESE_EEENS_10bfloat16_tENS5_IJlSB_lEEESH_SI_NS4_8TiledMMAINS4_8MMA_AtomIJNS4_20SM100_MMA_F16BF16_SSISH_SH_fLi64ELi176ELNS4_4UMMA5MajorE0ELSN_0ELNSM_7ScaleInE0ELSO_0EEEEEENS4_6LayoutISC_NS5_IJNSA_ILi0EEESS_SS_EEEEENS5_IJNS4_10UnderscoreESV_SV_EEEEENS4_13SM90_TMA_LOADENS4_14ComposedLayoutINS4_7SwizzleILi3ELi4ELi3EEENS4_18smem_ptr_flag_bitsILi16EEENSR_INS5_IJNSA_ILi8EEESE_EEENS5_IJSE_SB_EEEEEEEvNS4_8identityESY_S18_vS19_EENS_8epilogue10collective18CollectiveEpilogueINS1B_23Sm100TmaWarpSpecializedILi2ELi1ELi88ELb1ELb0EEEJSG_NS5_IJNSR_ISE_SB_EENSR_ISF_SB_EEEEESH_SI_SH_SI_NS1B_6fusion15FusionCallbacksIS1F_NS1J_17LinearCombinationISH_fSH_fLNS_15FloatRoundStyleE2EEESG_S1I_JEEENS4_5SM1004TMEM4LOAD26SM100_TMEM_LOAD_16dp256b2xESY_NSZ_INS10_ILi1ELi4ELi3EEES13_NSR_INS5_IJS14_NSA_ILi16EEEEEENS5_IJS1U_SB_EEEEEEENS4_17SM75_U32x4_LDSM_NENS4_14SM90_TMA_STOREES1Y_NS4_17SM90_U32x4_STSM_NENS4_39AutoVectorizingCopyWithAssumedAlignmentILi128EEEEEEvvEEEEvNT_6ParamsE)
	.align		4
        /*000c*/ 	.word	index@(__assertfail)
	.align		4
        /*0010*/ 	.word	0x00000000
	.align		4
        /*0014*/ 	.word	0xfffffffe
	.align		4
        /*0018*/ 	.word	0x00000000
	.align		4
        /*001c*/ 	.word	0xfffffffd
	.align		4
        /*0020*/ 	.word	0x00000000
	.align		4
        /*0024*/ 	.word	0xfffffffc


//--------------------- .nv.constant4             --------------------------
	.section	.nv.constant4,"a",@progbits
	.align	8
	.align		8
.nv.constant4:
        /*0000*/ 	.dword	__assertfail
	.align		8
        /*0008*/ 	.dword	__unnamed_1
	.align		8
        /*0010*/ 	.dword	__unnamed_2
	.align		8
        /*0018*/ 	.dword	_ZN39_INTERNAL_9e910ba3_4_k_cu_9a5dc3ae_68404cuda3std3__45__cpo5beginE
	.align		8
        /*0020*/ 	.dword	_ZN39_INTERNAL_9e910ba3_4_k_cu_9a5dc3ae_68404cuda3std3__45__cpo3endE
	.align		8
        /*0028*/ 	.dword	_ZN39_INTERNAL_9e910ba3_4_k_cu_9a5dc3ae_68404cuda3std3__45__cpo6cbeginE
	.align		8
        /*0030*/ 	.dword	_ZN39_INTERNAL_9e910ba3_4_k_cu_9a5dc3ae_68404cuda3std3__45__cpo4cendE
	.align		8
        /*0038*/ 	.dword	_ZN39_INTERNAL_9e910ba3_4_k_cu_9a5dc3ae_68404cuda3std3__441_GLOBAL__N__9e910ba3_4_k_cu_9a5dc3ae_68406ignoreE
	.align		8
        /*0040*/ 	.dword	_ZN39_INTERNAL_9e910ba3_4_k_cu_9a5dc3ae_68404cuda3std3__419piecewise_constructE
	.align		8
        /*0048*/ 	.dword	_ZN39_INTERNAL_9e910ba3_4_k_cu_9a5dc3ae_68404cuda3std3__48in_placeE
	.align		8
        /*0050*/ 	.dword	_ZN39_INTERNAL_9e910ba3_4_k_cu_9a5dc3ae_68404cuda3std6ranges3__45__cpo4swapE
	.align		8
        /*0058*/ 	.dword	_ZN39_INTERNAL_9e910ba3_4_k_cu_9a5dc3ae_68404cuda3std6ranges3__45__cpo9iter_moveE
	.align		8
        /*0060*/ 	.dword	_ZN39_INTERNAL_9e910ba3_4_k_cu_9a5dc3ae_68404cute7productE
	.align		8
        /*0068*/ 	.dword	_ZN39_INTERNAL_9e910ba3_4_k_cu_9a5dc3ae_68404cute1_E
	.align		8
        /*0070*/ 	.dword	$str$25
	.align		8
        /*0078*/ 	.dword	$str$26
	.align		8
        /*0080*/ 	.dword	$str$27
	.align		8
        /*0088*/ 	.dword	$str$28


//--------------------- .text._ZN7cutlass13device_kernelINS_4gemm6kernel13GemmUniversalIN4cute5tupleIJiiiiEEENS1_10collective13CollectiveMmaINS1_35MainloopSm100TmaUmmaWarpSpecializedILi6ELi2ELi4ENS5_IJNS4_1CILi1EEESB_SB_EEEEENS5_IJNSA_ILi64EEENSA_ILi176EEESE_EEENS_10bfloat16_tENS5_IJlSB_lEEESH_SI_NS4_8TiledMMAINS4_8MMA_AtomIJNS4_20SM100_MMA_F16BF16_SSISH_SH_fLi64ELi176ELNS4_4UMMA5MajorE0ELSN_0ELNSM_7ScaleInE0ELSO_0EEEEEENS4_6LayoutISC_NS5_IJNSA_ILi0EEESS_SS_EEEEENS5_IJNS4_10UnderscoreESV_SV_EEEEENS4_13SM90_TMA_LOADENS4_14ComposedLayoutINS4_7SwizzleILi3ELi4ELi3EEENS4_18smem_ptr_flag_bitsILi16EEENSR_INS5_IJNSA_ILi8EEESE_EEENS5_IJSE_SB_EEEEEEEvNS4_8identityESY_S18_vS19_EENS_8epilogue10collective18CollectiveEpilogueINS1B_23Sm100TmaWarpSpecializedILi2ELi1ELi88ELb1ELb0EEEJSG_NS5_IJNSR_ISE_SB_EENSR_ISF_SB_EEEEESH_SI_SH_SI_NS1B_6fusion15FusionCallbacksIS1F_NS1J_17LinearCombinationISH_fSH_fLNS_15FloatRoundStyleE2EEESG_S1I_JEEENS4_5SM1004TMEM4LOAD26SM100_TMEM_LOAD_16dp256b2xESY_NSZ_INS10_ILi1ELi4ELi3EEES13_NSR_INS5_IJS14_NSA_ILi16EEEEEENS5_IJS1U_SB_EEEEEEENS4_17SM75_U32x4_LDSM_NENS4_14SM90_TMA_STOREES1Y_NS4_17SM90_U32x4_STSM_NENS4_39AutoVectorizingCopyWithAssumedAlignmentILi128EEEEEEvvEEEEvNT_6ParamsE --------------------------
	.section	.text._ZN7cutlass13device_kernelINS_4gemm6kernel13GemmUniversalIN4cute5tupleIJiiiiEEENS1_10collective13CollectiveMmaINS1_35MainloopSm100TmaUmmaWarpSpecializedILi6ELi2ELi4ENS5_IJNS4_1CILi1EEESB_SB_EEEEENS5_IJNSA_ILi64EEENSA_ILi176EEESE_EEENS_10bfloat16_tENS5_IJlSB_lEEESH_SI_NS4_8TiledMMAINS4_8MMA_AtomIJNS4_20SM100_MMA_F16BF16_SSISH_SH_fLi64ELi176ELNS4_4UMMA5MajorE0ELSN_0ELNSM_7ScaleInE0ELSO_0EEEEEENS4_6LayoutISC_NS5_IJNSA_ILi0EEESS_SS_EEEEENS5_IJNS4_10UnderscoreESV_SV_EEEEENS4_13SM90_TMA_LOADENS4_14ComposedLayoutINS4_7SwizzleILi3ELi4ELi3EEENS4_18smem_ptr_flag_bitsILi16EEENSR_INS5_IJNSA_ILi8EEESE_EEENS5_IJSE_SB_EEEEEEEvNS4_8identityESY_S18_vS19_EENS_8epilogue10collective18CollectiveEpilogueINS1B_23Sm100TmaWarpSpecializedILi2ELi1ELi88ELb1ELb0EEEJSG_NS5_IJNSR_ISE_SB_EENSR_ISF_SB_EEEEESH_SI_SH_SI_NS1B_6fusion15FusionCallbacksIS1F_NS1J_17LinearCombinationISH_fSH_fLNS_15FloatRoundStyleE2EEESG_S1I_JEEENS4_5SM1004TMEM4LOAD26SM100_TMEM_LOAD_16dp256b2xESY_NSZ_INS10_ILi1ELi4ELi3EEES13_NSR_INS5_IJS14_NSA_ILi16EEEEEENS5_IJS1U_SB_EEEEEEENS4_17SM75_U32x4_LDSM_NENS4_14SM90_TMA_STOREES1Y_NS4_17SM90_U32x4_STSM_NENS4_39AutoVectorizingCopyWithAssumedAlignmentILi128EEEEEEvvEEEEvNT_6ParamsE,"ax",@progbits
	.align	128
.text._ZN7cutlass13device_kernelINS_4gemm6kernel13GemmUniversalIN4cute5tupleIJiiiiEEENS1_10collective13CollectiveMmaINS1_35MainloopSm100TmaUmmaWarpSpecializedILi6ELi2ELi4ENS5_IJNS4_1CILi1EEESB_SB_EEEEENS5_IJNSA_ILi64EEENSA_ILi176EEESE_EEENS_10bfloat16_tENS5_IJlSB_lEEESH_SI_NS4_8TiledMMAINS4_8MMA_AtomIJNS4_20SM100_MMA_F16BF16_SSISH_SH_fLi64ELi176ELNS4_4UMMA5MajorE0ELSN_0ELNSM_7ScaleInE0ELSO_0EEEEEENS4_6LayoutISC_NS5_IJNSA_ILi0EEESS_SS_EEEEENS5_IJNS4_10UnderscoreESV_SV_EEEEENS4_13SM90_TMA_LOADENS4_14ComposedLayoutINS4_7SwizzleILi3ELi4ELi3EEENS4_18smem_ptr_flag_bitsILi16EEENSR_INS5_IJNSA_ILi8EEESE_EEENS5_IJSE_SB_EEEEEEEvNS4_8identityESY_S18_vS19_EENS_8epilogue10collective18CollectiveEpilogueINS1B_23Sm100TmaWarpSpecializedILi2ELi1ELi88ELb1ELb0EEEJSG_NS5_IJNSR_ISE_SB_EENSR_ISF_SB_EEEEESH_SI_SH_SI_NS1B_6fusion15FusionCallbacksIS1F_NS1J_17LinearCombinationISH_fSH_fLNS_15FloatRoundStyleE2EEESG_S1I_JEEENS4_5SM1004TMEM4LOAD26SM100_TMEM_LOAD_16dp256b2xESY_NSZ_INS10_ILi1ELi4ELi3EEES13_NSR_INS5_IJS14_NSA_ILi16EEEEEENS5_IJS1U_SB_EEEEEEENS4_17SM75_U32x4_LDSM_NENS4_14SM90_TMA_STOREES1Y_NS4_17SM90_U32x4_STSM_NENS4_39AutoVectorizingCopyWithAssumedAlignmentILi128EEEEEEvvEEEEvNT_6ParamsE:
        .type           _ZN7cutlass13device_kernelINS_4gemm6kernel13GemmUniversalIN4cute5tupleIJiiiiEEENS1_10collective13CollectiveMmaINS1_35MainloopSm100TmaUmmaWarpSpecializedILi6ELi2ELi4ENS5_IJNS4_1CILi1EEESB_SB_EEEEENS5_IJNSA_ILi64EEENSA_ILi176EEESE_EEENS_10bfloat16_tENS5_IJlSB_lEEESH_SI_NS4_8TiledMMAINS4_8MMA_AtomIJNS4_20SM100_MMA_F16BF16_SSISH_SH_fLi64ELi176ELNS4_4UMMA5MajorE0ELSN_0ELNSM_7ScaleInE0ELSO_0EEEEEENS4_6LayoutISC_NS5_IJNSA_ILi0EEESS_SS_EEEEENS5_IJNS4_10UnderscoreESV_SV_EEEEENS4_13SM90_TMA_LOADENS4_14ComposedLayoutINS4_7SwizzleILi3ELi4ELi3EEENS4_18smem_ptr_flag_bitsILi16EEENSR_INS5_IJNSA_ILi8EEESE_EEENS5_IJSE_SB_EEEEEEEvNS4_8identityESY_S18_vS19_EENS_8epilogue10collective18CollectiveEpilogueINS1B_23Sm100TmaWarpSpecializedILi2ELi1ELi88ELb1ELb0EEEJSG_NS5_IJNSR_ISE_SB_EENSR_ISF_SB_EEEEESH_SI_SH_SI_NS1B_6fusion15FusionCallbacksIS1F_NS1J_17LinearCombinationISH_fSH_fLNS_15FloatRoundStyleE2EEESG_S1I_JEEENS4_5SM1004TMEM4LOAD26SM100_TMEM_LOAD_16dp256b2xESY_NSZ_INS10_ILi1ELi4ELi3EEES13_NSR_INS5_IJS14_NSA_ILi16EEEEEENS5_IJS1U_SB_EEEEEEENS4_17SM75_U32x4_LDSM_NENS4_14SM90_TMA_STOREES1Y_NS4_17SM90_U32x4_STSM_NENS4_39AutoVectorizingCopyWithAssumedAlignmentILi128EEEEEEvvEEEEvNT_6ParamsE,@function
        .size           _ZN7cutlass13device_kernelINS_4gemm6kernel13GemmUniversalIN4cute5tupleIJiiiiEEENS1_10collective13CollectiveMmaINS1_35MainloopSm100TmaUmmaWarpSpecializedILi6ELi2ELi4ENS5_IJNS4_1CILi1EEESB_SB_EEEEENS5_IJNSA_ILi64EEENSA_ILi176EEESE_EEENS_10bfloat16_tENS5_IJlSB_lEEESH_SI_NS4_8TiledMMAINS4_8MMA_AtomIJNS4_20SM100_MMA_F16BF16_SSISH_SH_fLi64ELi176ELNS4_4UMMA5MajorE0ELSN_0ELNSM_7ScaleInE0ELSO_0EEEEEENS4_6LayoutISC_NS5_IJNSA_ILi0EEESS_SS_EEEEENS5_IJNS4_10UnderscoreESV_SV_EEEEENS4_13SM90_TMA_LOADENS4_14ComposedLayoutINS4_7SwizzleILi3ELi4ELi3EEENS4_18smem_ptr_flag_bitsILi16EEENSR_INS5_IJNSA_ILi8EEESE_EEENS5_IJSE_SB_EEEEEEEvNS4_8identityESY_S18_vS19_EENS_8epilogue10collective18CollectiveEpilogueINS1B_23Sm100TmaWarpSpecializedILi2ELi1ELi88ELb1ELb0EEEJSG_NS5_IJNSR_ISE_SB_EENSR_ISF_SB_EEEEESH_SI_SH_SI_NS1B_6fusion15FusionCallbacksIS1F_NS1J_17LinearCombinationISH_fSH_fLNS_15FloatRoundStyleE2EEESG_S1I_JEEENS4_5SM1004TMEM4LOAD26SM100_TMEM_LOAD_16dp256b2xESY_NSZ_INS10_ILi1ELi4ELi3EEES13_NSR_INS5_IJS14_NSA_ILi16EEEEEENS5_IJS1U_SB_EEEEEEENS4_17SM75_U32x4_LDSM_NENS4_14SM90_TMA_STOREES1Y_NS4_17SM90_U32x4_STSM_NENS4_39AutoVectorizingCopyWithAssumedAlignmentILi128EEEEEEvvEEEEvNT_6ParamsE,(.L_x_153 - _ZN7cutlass13device_kernelINS_4gemm6kernel13GemmUniversalIN4cute5tupleIJiiiiEEENS1_10collective13CollectiveMmaINS1_35MainloopSm100TmaUmmaWarpSpecializedILi6ELi2ELi4ENS5_IJNS4_1CILi1EEESB_SB_EEEEENS5_IJNSA_ILi64EEENSA_ILi176EEESE_EEENS_10bfloat16_tENS5_IJlSB_lEEESH_SI_NS4_8TiledMMAINS4_8MMA_AtomIJNS4_20SM100_MMA_F16BF16_SSISH_SH_fLi64ELi176ELNS4_4UMMA5MajorE0ELSN_0ELNSM_7ScaleInE0ELSO_0EEEEEENS4_6LayoutISC_NS5_IJNSA_ILi0EEESS_SS_EEEEENS5_IJNS4_10UnderscoreESV_SV_EEEEENS4_13SM90_TMA_LOADENS4_14ComposedLayoutINS4_7SwizzleILi3ELi4ELi3EEENS4_18smem_ptr_flag_bitsILi16EEENSR_INS5_IJNSA_ILi8EEESE_EEENS5_IJSE_SB_EEEEEEEvNS4_8identityESY_S18_vS19_EENS_8epilogue10collective18CollectiveEpilogueINS1B_23Sm100TmaWarpSpecializedILi2ELi1ELi88ELb1ELb0EEEJSG_NS5_IJNSR_ISE_SB_EENSR_ISF_SB_EEEEESH_SI_SH_SI_NS1B_6fusion15FusionCallbacksIS1F_NS1J_17LinearCombinationISH_fSH_fLNS_15FloatRoundStyleE2EEESG_S1I_JEEENS4_5SM1004TMEM4LOAD26SM100_TMEM_LOAD_16dp256b2xESY_NSZ_INS10_ILi1ELi4ELi3EEES13_NSR_INS5_IJS14_NSA_ILi16EEEEEENS5_IJS1U_SB_EEEEEEENS4_17SM75_U32x4_LDSM_NENS4_14SM90_TMA_STOREES1Y_NS4_17SM90_U32x4_STSM_NENS4_39AutoVectorizingCopyWithAssumedAlignmentILi128EEEEEEvvEEEEvNT_6ParamsE)
        .other          _ZN7cutlass13device_kernelINS_4gemm6kernel13GemmUniversalIN4cute5tupleIJiiiiEEENS1_10collective13CollectiveMmaINS1_35MainloopSm100TmaUmmaWarpSpecializedILi6ELi2ELi4ENS5_IJNS4_1CILi1EEESB_SB_EEEEENS5_IJNSA_ILi64EEENSA_ILi176EEESE_EEENS_10bfloat16_tENS5_IJlSB_lEEESH_SI_NS4_8TiledMMAINS4_8MMA_AtomIJNS4_20SM100_MMA_F16BF16_SSISH_SH_fLi64ELi176ELNS4_4UMMA5MajorE0ELSN_0ELNSM_7ScaleInE0ELSO_0EEEEEENS4_6LayoutISC_NS5_IJNSA_ILi0EEESS_SS_EEEEENS5_IJNS4_10UnderscoreESV_SV_EEEEENS4_13SM90_TMA_LOADENS4_14ComposedLayoutINS4_7SwizzleILi3ELi4ELi3EEENS4_18smem_ptr_flag_bitsILi16EEENSR_INS5_IJNSA_ILi8EEESE_EEENS5_IJSE_SB_EEEEEEEvNS4_8identityESY_S18_vS19_EENS_8epilogue10collective18CollectiveEpilogueINS1B_23Sm100TmaWarpSpecializedILi2ELi1ELi88ELb1ELb0EEEJSG_NS5_IJNSR_ISE_SB_EENSR_ISF_SB_EEEEESH_SI_SH_SI_NS1B_6fusion15FusionCallbacksIS1F_NS1J_17LinearCombinationISH_fSH_fLNS_15FloatRoundStyleE2EEESG_S1I_JEEENS4_5SM1004TMEM4LOAD26SM100_TMEM_LOAD_16dp256b2xESY_NSZ_INS10_ILi1ELi4ELi3EEES13_NSR_INS5_IJS14_NSA_ILi16EEEEEENS5_IJS1U_SB_EEEEEEENS4_17SM75_U32x4_LDSM_NENS4_14SM90_TMA_STOREES1Y_NS4_17SM90_U32x4_STSM_NENS4_39AutoVectorizingCopyWithAssumedAlignmentILi128EEEEEEvvEEEEvNT_6ParamsE,@"STO_CUDA_ENTRY STV_DEFAULT"
_ZN7cutlass13device_kernelINS_4gemm6kernel13GemmUniversalIN4cute5tupleIJiiiiEEENS1_10collective13CollectiveMmaINS1_35MainloopSm100TmaUmmaWarpSpecializedILi6ELi2ELi4ENS5_IJNS4_1CILi1EEESB_SB_EEEEENS5_IJNSA_ILi64EEENSA_ILi176EEESE_EEENS_10bfloat16_tENS5_IJlSB_lEEESH_SI_NS4_8TiledMMAINS4_8MMA_AtomIJNS4_20SM100_MMA_F16BF16_SSISH_SH_fLi64ELi176ELNS4_4UMMA5MajorE0ELSN_0ELNSM_7ScaleInE0ELSO_0EEEEEENS4_6LayoutISC_NS5_IJNSA_ILi0EEESS_SS_EEEEENS5_IJNS4_10UnderscoreESV_SV_EEEEENS4_13SM90_TMA_LOADENS4_14ComposedLayoutINS4_7SwizzleILi3ELi4ELi3EEENS4_18smem_ptr_flag_bitsILi16EEENSR_INS5_IJNSA_ILi8EEESE_EEENS5_IJSE_SB_EEEEEEEvNS4_8identityESY_S18_vS19_EENS_8epilogue10collective18CollectiveEpilogueINS1B_23Sm100TmaWarpSpecializedILi2ELi1ELi88ELb1ELb0EEEJSG_NS5_IJNSR_ISE_SB_EENSR_ISF_SB_EEEEESH_SI_SH_SI_NS1B_6fusion15FusionCallbacksIS1F_NS1J_17LinearCombinationISH_fSH_fLNS_15FloatRoundStyleE2EEESG_S1I_JEEENS4_5SM1004TMEM4LOAD26SM100_TMEM_LOAD_16dp256b2xESY_NSZ_INS10_ILi1ELi4ELi3EEES13_NSR_INS5_IJS14_NSA_ILi16EEEEEENS5_IJS1U_SB_EEEEEEENS4_17SM75_U32x4_LDSM_NENS4_14SM90_TMA_STOREES1Y_NS4_17SM90_U32x4_STSM_NENS4_39AutoVectorizingCopyWithAssumedAlignmentILi128EEEEEEvvEEEEvNT_6ParamsE:
[----:B------:R-:W1:Y:S01]  /*0000*/  LDC R1, c[0x0][0x37c] ;  /* 0x0000df00ff017b82 */ /* 0x000e620000000800 */
[----:B------:R-:W2:Y:S01]  /*0010*/  S2R R241, SR_TID.X ;  /* 0x0000000000f17919 */ /* 0x000ea20000002100 */
[----:B------:R-:W3:Y:S01]  /*0020*/  LDCU.64 UR4, c[0x0][0x890] ;  /* 0x00011200ff0477ac */ /* 0x000ee20008000a00 */
[----:B------:R-:W-:Y:S02]  /*0030*/  PRMT R230, RZ, 0x7610, R230 ;  /* 0x00007610ffe67816 */ /* 0x000fe400000000e6 */
[----:B------:R-:W-:Y:S01]  /*0040*/  ELECT P5, URZ, PT ;  /* 0x0000000000ff782f */ /* 0x000fe200038a0000 */
[----:B------:R-:W4:Y:S01]  /*0050*/  LDCU.64 UR46, c[0x0][0x358] ;  /* 0x00006b00ff2e77ac */ /* 0x000f220008000a00 */
[----:B---3--:R-:W-:-:S04]  /*0060*/  UISETP.NE.U32.AND UP0, UPT, UR4, URZ, UPT ;  /* 0x000000ff0400728c */ /* 0x008fc8000bf05070 */
[----:B------:R-:W-:Y:S01]  /*0070*/  UISETP.NE.AND.EX UP0, UPT, UR5, URZ, UPT, UP0 ;  /* 0x000000ff0500728c */ /* 0x000fe2000bf05300 */
[----:B--2---:R-:W-:-:S05]  /*0080*/  SHF.R.U32.HI R235, RZ, 0x5, R241 ;  /* 0x00000005ffeb7819 */ /* 0x004fca00000116f1 */
[----:B------:R-:W2:Y:S02]  /*0090*/  SHFL.IDX PT, R0, R235, RZ, 0x1f ;  /* 0x00001fffeb007589 */ /* 0x000ea400000e0000 */
[----:B--2---:R-:W-:Y:S01]  /*00a0*/  R2UR UR8, R0 ;  /* 0x00000000000872ca */ /* 0x004fe200000e0000 */
[----:B-1--4-:R-:W-:-:S14]  /*00b0*/  BRA.U UP0, `(.L_x_0) ;  /* 0x00000001002c7547 */ /* 0x012fdc000b800000 */
[----:B------:R-:W1:Y:S02]  /*00c0*/  LDCU.64 UR6, c[0x0][0x888] ;  /* 0x00011100ff0677ac */ /* 0x000e640008000a00 */
[----:B-1----:R-:W-:-:S04]  /*00d0*/  UISETP.NE.U32.AND UP0, UPT, UR6, URZ, UPT ;  /* 0x000000ff0600728c */ /* 0x002fc8000bf05070 */
[----:B------:R-:W-:-:S09]  /*00e0*/  UISETP.NE.AND.EX UP0, UPT, UR7, URZ, UPT, UP0 ;  /* 0x000000ff0700728c */ /* 0x000fd2000bf05300 */
[----:B------:R-:W-:Y:S05]  /*00f0*/  BRA.U !UP0, `(.L_x_1) ;  /* 0x0000000108107547 */ /* 0x000fea000b800000 */
[----:B------:R-:W1:Y:S02]  /*0100*/  LDC.64 R2, c[0x0][0x888] ;  /* 0x00022200ff027b82 */ /* 0x000e640000000a00 */
[----:B-1----:R1:W5:Y:S01]  /*0110*/  LDG.E R117, desc[UR46][R2.64] ;  /* 0x0000002e02757981 */ /* 0x002362000c1e1900 */
[----:B------:R-:W-:Y:S01]  /*0120*/  HFMA2 R230, -RZ, RZ, 0, 5.9604644775390625e-08 ;  /* 0x00000001ffe67431 */ /* 0x000fe200000001ff */
[----:B------:R-:W-:Y:S05]  /*0130*/  BRA `(.L_x_0) ;  /* 0x00000000000c7947 */ /* 0x000fea0003800000 */
.L_x_1:
[----:B------:R-:W1:Y:S01]  /*0140*/  LDCU UR6, c[0x0][0x880] ;  /* 0x00011000ff0677ac */ /* 0x000e620008000800 */
[----:B------:R-:W-:Y:S01]  /*0150*/  HFMA2 R230, -RZ, RZ, 0, 5.9604644775390625e-08 ;  /* 0x00000001ffe67431 */ /* 0x000fe200000001ff */
[----:B-1----:R-:W-:-:S07]  /*0160*/  MOV R117, UR6 ;  /* 0x0000000600757c02 */ /* 0x002fce0008000f00 */
.L_x_0:
[----:B------:R-:W2:Y:S02]  /*0170*/  LDCU.64 UR6, c[0x0][0x8b0] ;  /* 0x00011600ff0677ac */ /* 0x000ea40008000a00 */
[----:B--2---:R-:W-:-:S04]  /*0180*/  UISETP.NE.U32.AND UP0, UPT, UR6, URZ, UPT ;  /* 0x000000ff0600728c */ /* 0x004fc8000bf05070 */
[----:B------:R-:W-:-:S09]  /*0190*/  UISETP.NE.AND.EX UP0, UPT, UR7, URZ, UPT, UP0 ;  /* 0x000000ff0700728c */ /* 0x000fd2000bf05300 */
[----:B------:R-:W-:Y:S05]  /*01a0*/  BRA.U UP0, `(.L_x_2) ;  /* 0x0000000100247547 */ /* 0x000fea000b800000 */
[----:B------:R-:W2:Y:S02]  /*01b0*/  LDCU.64 UR6, c[0x0][0x8a8] ;  /* 0x00011500ff0677ac */ /* 0x000ea40008000a00 */
[----:B--2---:R-:W-:-:S04]  /*01c0*/  UISETP.NE.U32.AND UP0, UPT, UR6, URZ, UPT ;  /* 0x000000ff0600728c */ /* 0x004fc8000bf05070 */
[----:B------:R-:W-:-:S09]  /*01d0*/  UISETP.NE.AND.EX UP0, UPT, UR7, URZ, UPT, UP0 ;  /* 0x000000ff0700728c */ /* 0x000fd2000bf05300 */
[----:B------:R-:W-:Y:S05]  /*01e0*/  BRA.U !UP0, `(.L_x_3) ;  /* 0x00000001080c7547 */ /* 0x000fea000b800000 */
[----:B------:R-:W2:Y:S02]  /*01f0*/  LDC.64 R114, c[0x0][0x8a8] ;  /* 0x00022a00ff727b82 */ /* 0x000ea40000000a00 */
[----:B--2---:R2:W5:Y:S01]  /*0200*/  LDG.E R114, desc[UR46][R114.64] ;  /* 0x0000002e72727981 */ /* 0x004562000c1e1900 */
[----:B------:R-:W-:Y:S05]  /*0210*/  BRA `(.L_x_2) ;  /* 0x0000000000087947 */ /* 0x000fea0003800000 */
.L_x_3:
[----:B------:R-:W2:Y:S02]  /*0220*/  LDCU UR6, c[0x0][0x8a0] ;  /* 0x00011400ff0677ac */ /* 0x000ea40008000800 */
[----:B--2---:R-:W-:Y:S02]  /*0230*/  MOV R114, UR6 ;  /* 0x0000000600727c02 */ /* 0x004fe40008000f00 */
.L_x_2:
[----:B------:R-:W-:Y:S01]  /*0240*/  IMAD.U32 R0, RZ, RZ, UR8 ;  /* 0x00000008ff007e24 */ /* 0x000fe2000f8e00ff */
[----:B------:R-:W-:Y:S04]  /*0250*/  BSSY.RECONVERGENT B0, `(.L_x_4) ;  /* 0x000000c000007945 */ /* 0x000fe80003800200 */
[C---:B------:R-:W-:Y:S02]  /*0260*/  ISETP.NE.OR P1, PT, R0.reuse, 0x1, !P5 ;  /* 0x000000010000780c */ /* 0x040fe40006f25670 */
[----:B------:R-:W-:-:S11]  /*0270*/  ISETP.NE.OR P0, PT, R0, 0x3, !P5 ;  /* 0x000000030000780c */ /* 0x000fd60006f05670 */
[----:B------:R-:W-:Y:S05]  /*0280*/  @P1 BRA `(.L_x_5) ;  /* 0x0000000000201947 */ /* 0x000fea0003800000 */
[----:B------:R-:W3:Y:S02]  /*0290*/  LDCU.64 UR6, c[0x0][0x348] ;  /* 0x00006900ff0677ac */ /* 0x000ee40008000a00 */
[----:B---3--:R-:W-:Y:S02]  /*02a0*/  UIADD3 UR10, UP1, UPT, UR6, 0x80, URZ ;  /* 0x00000080060a7890 */ /* 0x008fe4000ff3e0ff */
[----:B------:R-:W-:Y:S02]  /*02b0*/  UIADD3 UR6, UP0, UPT, UR6, 0x180, URZ ;  /* 0x0000018006067890 */ /* 0x000fe4000ff1e0ff */
[----:B------:R-:W-:Y:S02]  /*02c0*/  UIADD3.X UR11, UPT, UPT, URZ, UR7, URZ, UP1, !UPT ;  /* 0x00000007ff0b7290 */ /* 0x000fe40008ffe4ff */
[----:B------:R-:W-:-:S07]  /*02d0*/  UIADD3.X UR7, UPT, UPT, URZ, UR7, URZ, UP0, !UPT ;  /* 0x00000007ff077290 */ /* 0x000fce00087fe4ff */
[----:B------:R3:W-:Y:S02]  /*02e0*/  UTMACCTL.PF [UR10] ;  /* 0x000000000a0079b9 */ /* 0x0007e40008040000 */
[----:B------:R3:W-:Y:S02]  /*02f0*/  UTMACCTL.PF [UR6] ;  /* 0x00000000060079b9 */ /* 0x0007e40008040000 */
[----:B---3--:R-:W-:Y:S01]  /*0300*/  NOP ;  /* 0x0000000000007918 */ /* 0x008fe20000000000 */
.L_x_5:
[----:B------:R-:W-:Y:S05]  /*0310*/  BSYNC.RECONVERGENT B0 ;  /* 0x0000000000007941 */ /* 0x000fea0003800200 */
.L_x_4:
[----:B------:R-:W-:Y:S04]  /*0320*/  BSSY.RECONVERGENT B0, `(.L_x_6) ;  /* 0x000000a000007945 */ /* 0x000fe80003800200 */
        /* <DEDUP_REMOVED lines=9> */
.L_x_7:
[----:B------:R-:W-:Y:S05]  /*03c0*/  BSYNC.RECONVERGENT B0 ;  /* 0x0000000000007941 */ /* 0x000fea0003800200 */
.L_x_6:
[----:B------:R-:W3:Y:S01]  /*03d0*/  LDCU.64 UR6, c[0x0][0x888] ;  /* 0x00011100ff0677ac */ /* 0x000ee20008000a00 */
[----:B------:R-:W-:Y:S02]  /*03e0*/  UISETP.EQ.U32.AND UP1, UPT, UR4, URZ, UPT ;  /* 0x000000ff0400728c */ /* 0x000fe4000bf22070 */
[----:B------:R-:W-:Y:S02]  /*03f0*/  UPLOP3.LUT UP2, UPT, UPT, UPT, UPT, 0x80, 0x8 ;  /* 0x000000000008789c */ /* 0x000fe40003f4f070 */
[----:B---3--:R-:W-:-:S04]  /*0400*/  UISETP.NE.U32.AND UP0, UPT, UR6, URZ, UPT ;  /* 0x000000ff0600728c */ /* 0x008fc8000bf05070 */
[----:B------:R-:W-:-:S04]  /*0410*/  UISETP.NE.AND.EX UP0, UPT, UR7, URZ, UPT, UP0 ;  /* 0x000000ff0700728c */ /* 0x000fc8000bf05300 */
[----:B------:R-:W-:-:S04]  /*0420*/  UISETP.EQ.OR.EX UP3, UPT, UR5, URZ, !UP0, UP1 ;  /* 0x000000ff0500728c */ /* 0x000fc8000c762710 */
[----:B------:R-:W-:-:S05]  /*0430*/  UP2UR UR58, UPR, URZ, 0x8 ;  /* 0x00000008ff3a7883 */ /* 0x000fca0008000000 */
[----:B------:R-:W-:Y:S07]  /*0440*/  BRA.U !UP3, `(.L_x_8) ;  /* 0x000000010b207547 */ /* 0x000fee000b800000 */
[----:B------:R-:W-:Y:S01]  /*0450*/  UISETP.NE.U32.AND UP2, UPT, UR4, URZ, UPT ;  /* 0x000000ff0400728c */ /* 0x000fe2000bf45070 */
[----:B-----5:R-:W-:Y:S01]  /*0460*/  FSETP.NEU.AND P0, PT, R117, RZ, PT ;  /* 0x000000ff7500720b */ /* 0x020fe20003f0d000 */
[----:B------:R-:W-:Y:S02]  /*0470*/  USEL UR4, URZ, 0xffffffff, UP0 ;  /* 0xffffffffff047887 */ /* 0x000fe40008000000 */
[----:B------:R-:W-:-:S10]  /*0480*/  UISETP.NE.AND.EX UP2, UPT, UR5, URZ, UPT, UP2 ;  /* 0x000000ff0500728c */ /* 0x000fd4000bf45320 */
[----:B------:R-:W-:Y:S01]  /*0490*/  VOTEU.ANY UP1, P0 ;  /* 0x0000000000ff7886 */ /* 0x000fe20000020100 */
[----:B------:R-:W-:-:S04]  /*04a0*/  @!UP2 USEL UR4, URZ, 0xffffffff, UP1 ;  /* 0xffffffffff04a887 */ /* 0x000fc80008800000 */
[----:B------:R-:W-:-:S04]  /*04b0*/  ULOP3.LUT UR4, UR4, 0x1, URZ, 0xc0, !UPT ;  /* 0x0000000104047892 */ /* 0x000fc8000f8ec0ff */
[----:B------:R-:W-:-:S11]  /*04c0*/  UISETP.NE.U32.AND UP2, UPT, UR4, 0x1, UPT ;  /* 0x000000010400788c */ /* 0x000fd6000bf45070 */
.L_x_8:
[----:B-1----:R-:W1:Y:S01]  /*04d0*/  SHFL.IDX PT, R2, R235, RZ, 0x1f ;  /* 0x00001fffeb027589 */ /* 0x002e6200000e0000 */
[----:B------:R-:W-:-:S04]  /*04e0*/  UISETP.NE.AND UP1, UPT, UR8, 0x2, UPT ;  /* 0x000000020800788c */ /* 0x000fc8000bf25270 */
[----:B------:R-:W-:Y:S01]  /*04f0*/  USEL UR7, URZ, 0x1, UP1 ;  /* 0x00000001ff077887 */ /* 0x000fe20008800000 */
[----:B-1----:R-:W-:-:S13]  /*0500*/  ISETP.NE.AND P0, PT, R2, RZ, PT ;  /* 0x000000ff0200720c */ /* 0x002fda0003f05270 */
[----:B------:R-:W-:Y:S05]  /*0510*/  @P0 BRA `(.L_x_9) ;  /* 0x0000000000580947 */ /* 0x000fea0003800000 */
[----:B------:R-:W1:Y:S01]  /*0520*/  S2UR UR5, SR_CgaCtaId ;  /* 0x00000000000579c3 */ /* 0x000e620000008800 */
[----:B------:R-:W-:Y:S01]  /*0530*/  UMOV UR6, 0x400 ;  /* 0x0000040000067882 */ /* 0x000fe20000000000 */
[----:B------:R-:W-:Y:S01]  /*0540*/  UMOV UR4, 0x1 ;  /* 0x0000000100047882 */ /* 0x000fe20000000000 */
[----:B------:R-:W-:Y:S01]  /*0550*/  ELECT P0, URZ, PT ;  /* 0x0000000000ff782f */ /* 0x000fe20003800000 */
[----:B------:R-:W-:-:S04]  /*0560*/  UIADD3 UR10, UPT, UPT, -UR4, 0x100000, URZ ;  /* 0x00100000040a7890 */ /* 0x000fc8000fffe1ff */
[----:B------:R-:W-:Y:S02]  /*0570*/  USHF.L.U32 UR11, UR10, 0xb, URZ ;  /* 0x0000000b0a0b7899 */ /* 0x000fe400080006ff */
[----:B------:R-:W-:Y:S02]  /*0580*/  USHF.L.U32 UR10, UR10, 0x1, URZ ;  /* 0x000000010a0a7899 */ /* 0x000fe400080006ff */
[----:B-1----:R-:W-:Y:S01]  /*0590*/  ULEA UR5, UR5, UR6, 0x18 ;  /* 0x0000000605057291 */ /* 0x002fe2000f8ec0ff */
[----:B------:R-:W1:Y:S11]  /*05a0*/  FENCE.VIEW.ASYNC.S ;  /* 0x00000000000073c6 */ /* 0x000e760000000000 */
[----:B-1----:R1:W3:Y:S01]  /*05b0*/  SYNCS.EXCH.64 URZ, [UR5], UR10 ;  /* 0x0000000a05ff75b2 */ /* 0x0022e20008000100 */
[----:B------:R1:W4:Y:S01]  /*05c0*/  SYNCS.EXCH.64 URZ, [UR5+0x30], UR10 ;  /* 0x0000300a05ff75b2 */ /* 0x0003220008000100 */
[----:B------:R1:W1:Y:S01]  /*05d0*/  SYNCS.EXCH.64 URZ, [UR5+0x8], UR10 ;  /* 0x0000080a05ff75b2 */ /* 0x0002620008000100 */
        /* <DEDUP_REMOVED lines=9> */
[----:B------:R-:W-:Y:S01]  /*0670*/  NOP ;  /* 0x0000000000007918 */ /* 0x000fe20000000000 */
.L_x_9:
[----:B------:R-:W2:Y:S01]  /*0680*/  SHFL.IDX PT, R2, R235, RZ, 0x1f ;  /* 0x00001fffeb027589 */ /* 0x000ea200000e0000 */
[----:B------:R-:W-:Y:S01]  /*0690*/  NOP ;  /* 0x0000000000007918 */ /* 0x000fe20000000000 */
[----:B--2---:R-:W-:-:S13]  /*06a0*/  ISETP.NE.AND P0, PT, R2, 0x1, PT ;  /* 0x000000010200780c */ /* 0x004fda0003f05270 */
[----:B------:R-:W-:Y:S05]  /*06b0*/  @P0 BRA `(.L_x_10) ;  /* 0x0000000000480947 */ /* 0x000fea0003800000 */
[----:B------:R-:W2:Y:S01]  /*06c0*/  S2UR UR6, SR_CgaCtaId ;  /* 0x00000000000679c3 */ /* 0x000ea20000008800 */
[----:B------:R-:W-:Y:S01]  /*06d0*/  UMOV UR9, 0x400 ;  /* 0x0000040000097882 */ /* 0x000fe20000000000 */
[----:B-1----:R-:W-:Y:S01]  /*06e0*/  UMOV UR5, 0x20 ;  /* 0x0000002000057882 */ /* 0x002fe20000000000 */
[----:B------:R-:W-:Y:S01]  /*06f0*/  UMOV UR4, 0x80 ;  /* 0x0000008000047882 */ /* 0x000fe20000000000 */
[----:B------:R-:W-:-:S04]  /*0700*/  UIADD3 UR10, UPT, UPT, -UR5, 0x100000, URZ ;  /* 0x00100000050a7890 */ /* 0x000fc8000fffe1ff */
[----:B------:R-:W-:Y:S02]  /*0710*/  USHF.L.U32 UR11, UR10, 0xb, URZ ;  /* 0x0000000b0a0b7899 */ /* 0x000fe400080006ff */
[----:B------:R-:W-:Y:S02]  /*0720*/  USHF.L.U32 UR10, UR10, 0x1, URZ ;  /* 0x000000010a0a7899 */ /* 0x000fe400080006ff */
[----:B------:R-:W-:-:S04]  /*0730*/  UIADD3 UR4, UPT, UPT, -UR4, 0x100000, URZ ;  /* 0x0010000004047890 */ /* 0x000fc8000fffe1ff */
[----:B------:R-:W-:Y:S02]  /*0740*/  USHF.L.U32 UR5, UR4, 0xb, URZ ;  /* 0x0000000b04057899 */ /* 0x000fe400080006ff */
[----:B------:R-:W-:Y:S01]  /*0750*/  USHF.L.U32 UR4, UR4, 0x1, URZ ;  /* 0x0000000104047899 */ /* 0x000fe200080006ff */
[----:B------:R-:W-:Y:S01]  /*0760*/  ELECT P0, URZ, PT ;  /* 0x0000000000ff782f */ /* 0x000fe20003800000 */
[----:B--2---:R-:W-:Y:S01]  /*0770*/  ULEA UR6, UR6, UR9, 0x18 ;  /* 0x0000000906067291 */ /* 0x004fe2000f8ec0ff */
[----:B------:R-:W1:Y:S11]  /*0780*/  FENCE.VIEW.ASYNC.S ;  /* 0x00000000000073c6 */ /* 0x000e760000000000 */
[----:B-1----:R2:W1:Y:S01]  /*0790*/  SYNCS.EXCH.64 URZ, [UR6+0x60], UR10 ;  /* 0x0000600a06ff75b2 */ /* 0x0024620008000100 */
[----:B------:R2:W1:Y:S01]  /*07a0*/  SYNCS.EXCH.64 URZ, [UR6+0x70], UR4 ;  /* 0x0000700406ff75b2 */ /* 0x0004620008000100 */
[----:B------:R2:W1:Y:S01]  /*07b0*/  SYNCS.EXCH.64 URZ, [UR6+0x68], UR10 ;  /* 0x0000680a06ff75b2 */ /* 0x0004620008000100 */
[----:B------:R2:W1:Y:S02]  /*07c0*/  SYNCS.EXCH.64 URZ, [UR6+0x78], UR4 ;  /* 0x0000780406ff75b2 */ /* 0x0004640008000100 */
[----:B--2---:R-:W-:Y:S01]  /*07d0*/  NOP ;  /* 0x0000000000007918 */ /* 0x004fe20000000000 */
.L_x_10:
[----:B------:R-:W2:Y:S01]  /*07e0*/  SHFL.IDX PT, R2, R235, RZ, 0x1f ;  /* 0x00001fffeb027589 */ /* 0x000ea200000e0000 */
[----:B------:R-:W-:Y:S01]  /*07f0*/  NOP ;  /* 0x0000000000007918 */ /* 0x000fe20000000000 */
[----:B--2---:R-:W-:-:S13]  /*0800*/  ISETP.NE.AND P0, PT, R2, 0x3, PT ;  /* 0x000000030200780c */ /* 0x004fda0003f05270 */
[----:B------:R-:W-:Y:S05]  /*0810*/  @P0 BRA `(.L_x_11) ;  /* 0x0000000000300947 */ /* 0x000fea0003800000 */
[----:B-1----:R-:W1:Y:S01]  /*0820*/  S2UR UR5, SR_CgaCtaId ;  /* 0x00000000000579c3 */ /* 0x002e620000008800 */
        /* <DEDUP_REMOVED lines=8> */
[----:B-1----:R2:W1:Y:S01]  /*08b0*/  SYNCS.EXCH.64 URZ, [UR5+0x80], UR10 ;  /* 0x0000800a05ff75b2 */ /* 0x0024620008000100 */
[----:B------:R2:W1:Y:S02]  /*08c0*/  SYNCS.EXCH.64 URZ, [UR5+0x88], UR10 ;  /* 0x0000880a05ff75b2 */ /* 0x0004640008000100 */
[----:B--2---:R-:W-:Y:S01]  /*08d0*/  NOP ;  /* 0x0000000000007918 */ /* 0x004fe20000000000 */
.L_x_11:
[----:B------:R-:W2:Y:S01]  /*08e0*/  SHFL.IDX PT, R2, R235, RZ, 0x1f ;  /* 0x00001fffeb027589 */ /* 0x000ea200000e0000 */
[----:B------:R-:W-:Y:S01]  /*08f0*/  NOP ;  /* 0x0000000000007918 */ /* 0x000fe20000000000 */
[----:B--2---:R-:W-:-:S13]  /*0900*/  ISETP.NE.AND P0, PT, R2, 0x4, PT ;  /* 0x000000040200780c */ /* 0x004fda0003f05270 */
[----:B------:R-:W-:Y:S05]  /*0910*/  @P0 BRA `(.L_x_12) ;  /* 0x00000000004c0947 */ /* 0x000fea0003800000 */
[----:B-1----:R-:W1:Y:S01]  /*0920*/  S2UR UR5, SR_CgaCtaId ;  /* 0x00000000000579c3 */ /* 0x002e620000008800 */
[----:B------:R-:W-:Y:S01]  /*0930*/  UMOV UR9, 0x100 ;  /* 0x0000010000097882 */ /* 0x000fe20000000000 */
[----:B------:R-:W-:Y:S01]  /*0940*/  UMOV UR6, 0x400 ;  /* 0x0000040000067882 */ /* 0x000fe20000000000 */
[----:B------:R-:W-:Y:S01]  /*0950*/  USEL UR9, UR9, 0xe0, UP2 ;  /* 0x000000e009097887 */ /* 0x000fe20009000000 */
[----:B------:R-:W-:Y:S01]  /*0960*/  UMOV UR4, 0x1 ;  /* 0x0000000100047882 */ /* 0x000fe20000000000 */
[----:B------:R-:W-:Y:S01]  /*0970*/  ELECT P0, URZ, PT ;  /* 0x0000000000ff782f */ /* 0x000fe20003800000 */
[----:B------:R-:W-:-:S04]  /*0980*/  UIADD3 UR10, UPT, UPT, -UR4, 0x100000, URZ ;  /* 0x00100000040a7890 */ /* 0x000fc8000fffe1ff */
[----:B------:R-:W-:Y:S02]  /*0990*/  USHF.L.U32 UR11, UR10, 0xb, URZ ;  /* 0x0000000b0a0b7899 */ /* 0x000fe400080006ff */
[----:B------:R-:W-:Y:S02]  /*09a0*/  USHF.L.U32 UR10, UR10, 0x1, URZ ;  /* 0x000000010a0a7899 */ /* 0x000fe400080006ff */
[----:B------:R-:W-:-:S04]  /*09b0*/  UIADD3 UR12, UPT, UPT, -UR9, 0x100000, URZ ;  /* 0x00100000090c7890 */ /* 0x000fc8000fffe1ff */
[----:B------:R-:W-:Y:S02]  /*09c0*/  USHF.L.U32 UR13, UR12, 0xb, URZ ;  /* 0x0000000b0c0d7899 */ /* 0x000fe400080006ff */
[----:B------:R-:W-:Y:S02]  /*09d0*/  USHF.L.U32 UR12, UR12, 0x1, URZ ;  /* 0x000000010c0c7899 */ /* 0x000fe400080006ff */
[----:B-1----:R-:W-:Y:S01]  /*09e0*/  ULEA UR5, UR5, UR6, 0x18 ;  /* 0x0000000605057291 */ /* 0x002fe2000f8ec0ff */
[----:B------:R-:W1:Y:S11]  /*09f0*/  FENCE.VIEW.ASYNC.S ;  /* 0x00000000000073c6 */ /* 0x000e760000000000 */
[----:B-1----:R2:W1:Y:S01]  /*0a00*/  SYNCS.EXCH.64 URZ, [UR5+0x90], UR10 ;  /* 0x0000900a05ff75b2 */ /* 0x0024620008000100 */
[----:B------:R2:W1:Y:S01]  /*0a10*/  SYNCS.EXCH.64 URZ, [UR5+0xa0], UR12 ;  /* 0x0000a00c05ff75b2 */ /* 0x0004620008000100 */
[----:B------:R2:W1:Y:S01]  /*0a20*/  SYNCS.EXCH.64 URZ, [UR5+0x98], UR10 ;  /* 0x0000980a05ff75b2 */ /* 0x0004620008000100 */
[----:B------:R2:W1:Y:S02]  /*0a30*/  SYNCS.EXCH.64 URZ, [UR5+0xa8], UR12 ;  /* 0x0000a80c05ff75b2 */ /* 0x0004640008000100 */
[----:B--2---:R-:W-:Y:S01]  /*0a40*/  NOP ;  /* 0x0000000000007918 */ /* 0x004fe20000000000 */
.L_x_12:
        /* <DEDUP_REMOVED lines=20> */
[----:B------:R2:W1:Y:S01]  /*0b90*/  SYNCS.EXCH.64 URZ, [UR6+0xd8], UR4 ;  /* 0x0000d80406ff75b2 */ /* 0x0004620008000100 */
[----:B------:R2:W1:Y:S01]  /*0ba0*/  SYNCS.EXCH.64 URZ, [UR6+0xc0], UR10 ;  /* 0x0000c00a06ff75b2 */ /* 0x0004620008000100 */
[----:B------:R2:W1:Y:S01]  /*0bb0*/  SYNCS.EXCH.64 URZ, [UR6+0xe0], UR4 ;  /* 0x0000e00406ff75b2 */ /* 0x0004620008000100 */
[----:B------:R2:W1:Y:S01]  /*0bc0*/  SYNCS.EXCH.64 URZ, [UR6+0xc8], UR10 ;  /* 0x0000c80a06ff75b2 */ /* 0x0004620008000100 */
[----:B------:R2:W1:Y:S02]  /*0bd0*/  SYNCS.EXCH.64 URZ, [UR6+0xe8], UR4 ;  /* 0x0000e80406ff75b2 */ /* 0x0004640008000100 */
[----:B--2---:R-:W-:Y:S01]  /*0be0*/  NOP ;  /* 0x0000000000007918 */ /* 0x004fe20000000000 */
.L_x_13:
        /* <DEDUP_REMOVED lines=18> */
.L_x_14:
[----:B-1----:R-:W1:Y:S01]  /*0d10*/  S2UR UR5, SR_CTAID.X ;  /* 0x00000000000579c3 */ /* 0x002e620000002500 */
[----:B------:R-:W-:-:S05]  /*0d20*/  CS2R.32 R229, SR_CgaSize ;  /* 0x0000000000e57805 */ /* 0x000fca0000008a00 */
[----:B------:R-:W-:-:S05]  /*0d30*/  IMAD R229, R229, -0xa0, RZ ;  /* 0xffffff60e5e57824 */ /* 0x000fca00078e02ff */
[----:B------:R-:W-:-:S14]  /*0d40*/  R2UR UR9, R229 ;  /* 0x00000000e50972ca */ /* 0x000fdc00000e0000 */
[----:B------:R-:W2:Y:S01]  /*0d50*/  LDCU UR9, c[0x0][UR9+0x2b0] ;  /* 0x00005600090977ac */ /* 0x000ea20008000800 */
[----:B------:R-:W-:Y:S01]  /*0d60*/  NOP ;  /* 0x0000000000007918 */ /* 0x000fe20000000000 */
[----:B------:R-:W-:-:S05]  /*0d70*/  CS2R.32 R229, SR_CgaSize ;  /* 0x0000000000e57805 */ /* 0x000fca0000008a00 */
[----:B------:R-:W-:-:S05]  /*0d80*/  IMAD R229, R229, -0xa0, RZ ;  /* 0xffffff60e5e57824 */ /* 0x000fca00078e02ff */
[----:B------:R-:W-:-:S14]  /*0d90*/  R2UR UR6, R229 ;  /* 0x00000000e50672ca */ /* 0x000fdc00000e0000 */
[----:B------:R-:W3:Y:S01]  /*0da0*/  LDCU UR6, c[0x0][UR6+0x2b4] ;  /* 0x00005680060677ac */ /* 0x000ee20008000800 */
[----:B------:R-:W4:Y:S08]  /*0db0*/  S2UR UR4, SR_CTAID.Y ;  /* 0x00000000000479c3 */ /* 0x000f300000002600 */
[----:B------:R-:W3:Y:S01]  /*0dc0*/  LDC R9, c[0x0][0xb24] ;  /* 0x0002c900ff097b82 */ /* 0x000ee20000000800 */
[----:B-1----:R-:W-:-:S02]  /*0dd0*/  I2FP.F32.U32 R4, UR5 ;  /* 0x0000000500047c45 */ /* 0x002fc40008201000 */
[----:B------:R-:W-:-:S05]  /*0de0*/  CS2R.32 R5, SR_CgaSize ;  /* 0x0000000000057805 */ /* 0x000fca0000008a00 */
[----:B------:R-:W-:-:S06]  /*0df0*/  IMAD R5, R5, -0xa0, RZ ;  /* 0xffffff6005057824 */ /* 0x000fcc00078e02ff */
[----:B------:R-:W1:Y:S01]  /*0e00*/  LDC R5, c[0x0][R5+0x2a0] ;  /* 0x0000a80005057b82 */ /* 0x000e620000000800 */
[----:B------:R-:W-:Y:S01]  /*0e10*/  MOV R229, UR5 ;  /* 0x0000000500e57c02 */ /* 0x000fe20008000f00 */
[----:B--2---:R-:W-:Y:S01]  /*0e20*/  FMUL R4, R4, UR9 ;  /* 0x0000000904047c20 */ /* 0x004fe20008400000 */
[----:B----4-:R-:W-:Y:S02]  /*0e30*/  I2FP.F32.U32 R2, UR4 ;  /* 0x0000000400027c45 */ /* 0x010fe40008201000 */
[----:B------:R-:W-:-:S05]  /*0e40*/  CS2R.32 R3, SR_CgaSize ;  /* 0x0000000000037805 */ /* 0x000fca0000008a00 */
[----:B------:R-:W-:-:S06]  /*0e50*/  IMAD R3, R3, -0xa0, RZ ;  /* 0xffffff6003037824 */ /* 0x000fcc00078e02ff */
[----:B------:R-:W2:Y:S01]  /*0e60*/  LDC R3, c[0x0][R3+0x2a4] ;  /* 0x0000a90003037b82 */ /* 0x000ea20000000800 */
[----:B------:R-:W4:Y:S01]  /*0e70*/  F2I.U32.TRUNC.NTZ R228, R4 ;  /* 0x0000000400e47305 */ /* 0x000f22000020f000 */
[----:B------:R-:W-:Y:S01]  /*0e80*/  MOV R219, UR4 ;  /* 0x0000000400db7c02 */ /* 0x000fe20008000f00 */
[----:B---3--:R-:W-:-:S05]  /*0e90*/  FMUL R2, R2, UR6 ;  /* 0x0000000602027c20 */ /* 0x008fca0008400000 */
[----:B------:R-:W-:Y:S01]  /*0ea0*/  BAR.SYNC.DEFER_BLOCKING 0x0 ;  /* 0x0000000000007b1d */ /* 0x000fe20000010000 */
[----:B------:R-:W-:-:S05]  /*0eb0*/  ISETP.GE.AND P0, PT, R9, 0x1, PT ;  /* 0x000000010900780c */ /* 0x000fca0003f06270 */
[----:B------:R-:W3:Y:S02]  /*0ec0*/  F2I.U32.TRUNC.NTZ R218, R2 ;  /* 0x0000000200da7305 */ /* 0x000ee4000020f000 */
[----:B------:R-:W2:Y:S01]  /*0ed0*/  S2UR UR36, SR_CTAID.Z ;  /* 0x00000000002479c3 */ /* 0x000ea20000002700 */
[----:B----4-:R-:W-:-:S05]  /*0ee0*/  IADD3 R228, PT, PT, -R228, RZ, RZ ;  /* 0x000000ffe4e47210 */ /* 0x010fca0007ffe1ff */
[----:B-1----:R-:W-:Y:S01]  /*0ef0*/  IMAD R228, R5, R228, UR5 ;  /* 0x0000000505e47e24 */ /* 0x002fe2000f8e02e4 */
[----:B---3--:R-:W-:-:S05]  /*0f00*/  IADD3 R218, PT, PT, -R218, RZ, RZ ;  /* 0x000000ffdada7210 */ /* 0x008fca0007ffe1ff */
[----:B--2---:R-:W-:Y:S01]  /*0f10*/  IMAD R218, R3, R218, UR4 ;  /* 0x0000000403da7e24 */ /* 0x004fe2000f8e02da */
[----:B------:R-:W-:Y:S06]  /*0f20*/  @!P0 BRA `(.L_x_15) ;  /* 0x0000000000b88947 */ /* 0x000fec0003800000 */
[----:B------:R-:W1:Y:S01]  /*0f30*/  LDC.64 R4, c[0x0][0xb18] ;  /* 0x0002c600ff047b82 */ /* 0x000e620000000a00 */
[----:B------:R-:W-:-:S07]  /*0f40*/  ISETP.NE.AND P0, PT, R9, 0x1, PT ;  /* 0x000000010900780c */ /* 0x000fce0003f05270 */
[----:B------:R-:W2:Y:S08]  /*0f50*/  LDC R10, c[0x0][0xb0c] ;  /* 0x0002c300ff0a7b82 */ /* 0x000eb00000000800 */
[----:B------:R-:W3:Y:S08]  /*0f60*/  LDC R11, c[0x0][0x370] ;  /* 0x0000dc00ff0b7b82 */ /* 0x000ef00000000800 */
[----:B------:R-:W4:Y:S01]  /*0f70*/  LDC R12, c[0x0][0x374] ;  /* 0x0000dd00ff0c7b82 */ /* 0x000f220000000800 */
[----:B-1----:R-:W-:-:S07]  /*0f80*/  ISETP.NE.AND P1, PT, R4, 0x1, PT ;  /* 0x000000010400780c */ /* 0x002fce0003f25270 */
[----:B------:R-:W3:Y:S01]  /*0f90*/  LDC.64 R6, c[0x0][0xb10] ;  /* 0x0002c400ff067b82 */ /* 0x000ee20000000a00 */
[----:B--2---:R-:W-:-:S07]  /*0fa0*/  ISETP.NE.AND P2, PT, R10, 0x1, PT ;  /* 0x000000010a00780c */ /* 0x004fce0003f45270 */
[----:B------:R-:W1:Y:S08]  /*0fb0*/  LDC R8, c[0x0][0xb20] ;  /* 0x0002c800ff087b82 */ /* 0x000e700000000800 */
[----:B------:R-:W2:Y:S01]  /*0fc0*/  LDC.64 R2, c[0x0][0xb28] ;  /* 0x0002ca00ff027b82 */ /* 0x000ea20000000a00 */
[----:B----4-:R-:W-:-:S04]  /*0fd0*/  IMAD.HI.U32 R13, R12, R5, RZ ;  /* 0x000000050c0d7227 */ /* 0x010fc800078e00ff */
[----:B------:R-:W-:-:S04]  /*0fe0*/  IMAD.HI.U32 R5, R219, R5, RZ ;  /* 0x00000005db057227 */ /* 0x000fc800078e00ff */
[----:B---3--:R-:W-:-:S04]  /*0ff0*/  IMAD.HI.U32 R14, R11, R6, RZ ;  /* 0x000000060b0e7227 */ /* 0x008fc800078e00ff */
[----:B------:R-:W-:Y:S01]  /*1000*/  IMAD.HI.U32 R16, R229, R6, RZ ;  /* 0x00000006e5107227 */ /* 0x000fe200078e00ff */
[-C--:B------:R-:W-:Y:S02]  /*1010*/  @P2 SHF.R.U32.HI R11, RZ, R7.reuse, R14 ;  /* 0x00000007ff0b2219 */ /* 0x080fe4000001160e */
[-C--:B-1----:R-:W-:Y:S02]  /*1020*/  @P1 SHF.R.U32.HI R12, RZ, R8.reuse, R13 ;  /* 0x00000008ff0c1219 */ /* 0x082fe4000001160d */
[----:B------:R-:W-:Y:S02]  /*1030*/  SHF.R.U32.HI R8, RZ, R8, R5 ;  /* 0x00000008ff087219 */ /* 0x000fe40000011605 */
[----:B------:R-:W-:Y:S02]  /*1040*/  SHF.R.U32.HI R16, RZ, R7, R16 ;  /* 0x00000007ff107219 */ /* 0x000fe40000011610 */
[----:B------:R-:W-:Y:S01]  /*1050*/  SEL R5, R219, R8, !P1 ;  /* 0x00000008db057207 */ /* 0x000fe20004800000 */
[----:B--2---:R-:W-:Y:S01]  /*1060*/  IMAD.HI.U32 R14, R12, R2, RZ ;  /* 0x000000020c0e7227 */ /* 0x004fe200078e00ff */
[----:B------:R-:W-:-:S03]  /*1070*/  SEL R7, R229, R16, !P2 ;  /* 0x00000010e5077207 */ /* 0x000fc60005000000 */
[----:B------:R-:W-:Y:S01]  /*1080*/  IMAD.HI.U32 R6, R11, R2, RZ ;  /* 0x000000020b067227 */ /* 0x000fe200078e00ff */
[----:B------:R-:W-:-:S04]  /*1090*/  @P0 SHF.R.U32.HI R12, RZ, R3, R14 ;  /* 0x00000003ff0c0219 */ /* 0x000fc8000001160e */
[----:B------:R-:W-:Y:S01]  /*10a0*/  @P0 SHF.R.U32.HI R11, RZ, R3, R6 ;  /* 0x00000003ff0b0219 */ /* 0x000fe20000011606 */
[----:B------:R-:W-:-:S04]  /*10b0*/  IMAD R12, R12, R9, RZ ;  /* 0x000000090c0c7224 */ /* 0x000fc800078e02ff */
[----:B------:R-:W-:Y:S01]  /*10c0*/  IMAD R6, R11, R9, RZ ;  /* 0x000000090b067224 */ /* 0x000fe200078e02ff */
[----:B------:R-:W-:-:S04]  /*10d0*/  ISETP.GE.AND P1, PT, R5, R12, PT ;  /* 0x0000000c0500720c */ /* 0x000fc80003f26270 */
[----:B------:R-:W-:Y:S01]  /*10e0*/  ISETP.GE.OR P1, PT, R7, R6, P1 ;  /* 0x000000060700720c */ /* 0x000fe20000f26670 */
[----:B------:R-:W-:-:S05]  /*10f0*/  IMAD.HI.U32 R6, R5, R2, RZ ;  /* 0x0000000205067227 */ /* 0x000fca00078e00ff */
[----:B------:R-:W-:-:S04]  /*1100*/  SHF.R.U32.HI R6, RZ, R3, R6 ;  /* 0x00000003ff067219 */ /* 0x000fc80000011606 */
[----:B------:R-:W-:-:S03]  /*1110*/  SEL R6, R5, R6, !P0 ;  /* 0x0000000605067207 */ /* 0x000fc60004000000 */
[----:B------:R-:W-:Y:S01]  /*1120*/  @!P1 IMAD.HI.U32 R8, R7, R2, RZ ;  /* 0x0000000207089227 */ /* 0x000fe200078e00ff */
[----:B------:R-:W-:-:S04]  /*1130*/  IADD3 R2, PT, PT, -R6, RZ, RZ ;  /* 0x000000ff06027210 */ /* 0x000fc80007ffe1ff */
[----:B------:R-:W-:Y:S01]  /*1140*/  @!P1 SHF.R.U32.HI R8, RZ, R3, R8 ;  /* 0x00000003ff089219 */ /* 0x000fe20000011608 */
[----:B------:R-:W-:-:S03]  /*1150*/  IMAD R2, R9, R2, R5 ;  /* 0x0000000209027224 */ /* 0x000fc600078e0205 */
[----:B------:R-:W-:Y:S02]  /*1160*/  @!P1 SEL R3, R7, R8, !P0 ;  /* 0x0000000807039207 */ /* 0x000fe40004000000 */
[----:B------:R-:W-:-:S03]  /*1170*/  IADD3 R8, PT, PT, -R5, RZ, RZ ;  /* 0x000000ff05087210 */ /* 0x000fc60007ffe1ff */
[--C-:B------:R-:W-:Y:S02]  /*1180*/  @!P1 IMAD.IADD R6, R6, 0x1, -R3.reuse ;  /* 0x0000000106069824 */ /* 0x100fe400078e0a03 */
[----:B------:R-:W-:Y:S01]  /*1190*/  @!P1 IMAD R3, R2, R11, R3 ;  /* 0x0000000b02039224 */ /* 0x000fe200078e0203 */
[----:B------:R-:W-:Y:S01]  /*11a0*/  IADD3 R2, PT, PT, -R7, RZ, RZ ;  /* 0x000000ff07027210 */ /* 0x000fe20007ffe1ff */
[----:B------:R-:W-:Y:S02]  /*11b0*/  @!P1 IMAD R5, R6, R9, R7 ;  /* 0x0000000906059224 */ /* 0x000fe400078e0207 */
[----:B------:R-:W-:Y:S02]  /*11c0*/  IMAD R8, R4, R8, R219 ;  /* 0x0000000804087224 */ /* 0x000fe400078e02db */
[----:B------:R-:W-:Y:S02]  /*11d0*/  @!P1 IMAD.MOV.U32 R7, RZ, RZ, R3 ;  /* 0x000000ffff079224 */ /* 0x000fe400078e0003 */
[----:B------:R-:W-:-:S02]  /*11e0*/  IMAD R2, R10, R2, R229 ;  /* 0x000000020a027224 */ /* 0x000fc400078e02e5 */
[----:B------:R-:W-:Y:S02]  /*11f0*/  IMAD R219, R5, R4, R8 ;  /* 0x0000000405db7224 */ /* 0x000fe400078e0208 */
[----:B------:R-:W-:Y:S02]  /*1200*/  IMAD R229, R7, R10, R2 ;  /* 0x0000000a07e57224 */ /* 0x000fe400078e0202 */
.L_x_15:
[----:B------:R-:W1:Y:S01]  /*1210*/  LDCU UR4, c[0x0][0xb30] ;  /* 0x00016600ff0477ac */ /* 0x000e620008000800 */
[----:B------:R-:W2:Y:S08]  /*1220*/  S2UR UR37, SR_CgaCtaId ;  /* 0x00000000002579c3 */ /* 0x000eb00000008800 */
[----:B------:R-:W3:Y:S01]  /*1230*/  LDC R108, c[0x0][0xb24] ;  /* 0x0002c900ff6c7b82 */ /* 0x000ee20000000800 */
[----:B-1----:R-:W-:-:S09]  /*1240*/  UISETP.NE.AND UP1, UPT, UR4, 0x1, UPT ;  /* 0x000000010400788c */ /* 0x002fd2000bf25270 */
[----:B--2---:R-:W-:Y:S05]  /*1250*/  BRA.U UP1, `(.L_x_16) ;  /* 0x0000000101407547 */ /* 0x004fea000b800000 */
[----:B------:R-:W1:Y:S08]  /*1260*/  LDC.64 R4, c[0x0][0xb10] ;  /* 0x0002c400ff047b82 */ /* 0x000e700000000a00 */
[----:B------:R-:W2:Y:S08]  /*1270*/  LDC.64 R2, c[0x0][0xb18] ;  /* 0x0002c600ff027b82 */ /* 0x000eb00000000a00 */
[----:B------:R-:W4:Y:S08]  /*1280*/  LDC R6, c[0x0][0xb20] ;  /* 0x0002c800ff067b82 */ /* 0x000f300000000800 */
[----:B------:R-:W3:Y:S01]  /*1290*/  LDC R8, c[0x0][0xb0c] ;  /* 0x0002c300ff087b82 */ /* 0x000ee20000000800 */
[----:B-1----:R-:W-:-:S05]  /*12a0*/  IMAD.HI.U32 R4, R229, R4, RZ ;  /* 0x00000004e5047227 */ /* 0x002fca00078e00ff */
[----:B------:R-:W-:Y:S01]  /*12b0*/  SHF.R.U32.HI R4, RZ, R5, R4 ;  /* 0x00000005ff047219 */ /* 0x000fe20000011604 */
[----:B--2---:R-:W-:Y:S01]  /*12c0*/  IMAD.HI.U32 R3, R219, R3, RZ ;  /* 0x00000003db037227 */ /* 0x004fe200078e00ff */
[----:B------:R-:W-:-:S04]  /*12d0*/  ISETP.NE.AND P0, PT, R2, 0x1, PT ;  /* 0x000000010200780c */ /* 0x000fc80003f05270 */
[----:B----4-:R-:W-:-:S04]  /*12e0*/  SHF.R.U32.HI R6, RZ, R6, R3 ;  /* 0x00000006ff067219 */ /* 0x010fc80000011603 */
[----:B------:R-:W-:Y:S02]  /*12f0*/  SEL R3, R219, R6, !P0 ;  /* 0x00000006db037207 */ /* 0x000fe40004000000 */
[----:B---3--:R-:W-:-:S04]  /*1300*/  ISETP.NE.AND P1, PT, R8, 0x1, PT ;  /* 0x000000010800780c */ /* 0x008fc80003f25270 */
[----:B------:R-:W-:-:S05]  /*1310*/  SEL R4, R229, R4, !P1 ;  /* 0x00000004e5047207 */ /* 0x000fca0004800000 */
[----:B------:R-:W-:Y:S02]  /*1320*/  IMAD.IADD R5, R3, 0x1, -R4 ;  /* 0x0000000103057824 */ /* 0x000fe400078e0a04 */
[----:B------:R-:W-:Y:S02]  /*1330*/  IMAD.IADD R3, R4, 0x1, -R3 ;  /* 0x0000000104037824 */ /* 0x000fe400078e0a03 */
[----:B------:R-:W-:Y:S02]  /*1340*/  IMAD R229, R5, R8, R229 ;  /* 0x0000000805e57224 */ /* 0x000fe400078e02e5 */
[----:B------:R-:W-:-:S07]  /*1350*/  IMAD R219, R3, R2, R219 ;  /* 0x0000000203db7224 */ /* 0x000fce00078e02db */
.L_x_16:
[----:B------:R-:W-:Y:S01]  /*1360*/  BAR.SYNC.DEFER_BLOCKING 0x0 ;  /* 0x0000000000007b1d */ /* 0x000fe20000010000 */
[----:B------:R-:W-:Y:S01]  /*1370*/  UISETP.NE.AND UP1, UPT, UR8, 0x2, UPT ;  /* 0x000000020800788c */ /* 0x000fe2000bf25270 */
[----:B------:R-:W-:Y:S02]  /*1380*/  ISETP.NE.OR P5, PT, R0, 0x2, !P5 ;  /* 0x000000020000780c */ /* 0x000fe40006fa5670 */
[----:B------:R-:W-:-:S06]  /*1390*/  LOP3.LUT R2, R241, 0x1f, RZ, 0xc0, !PT ;  /* 0x0000001ff1027812 */ /* 0x000fcc00078ec0ff */
[----:B------:R-:W-:Y:S05]  /*13a0*/  BRA.U UP1, `(.L_x_17) ;  /* 0x0000001101a87547 */ /* 0x000fea000b800000 */
[----:B------:R-:W1:Y:S01]  /*13b0*/  LDCU UR15, c[0x0][0x38c] ;  /* 0x00007180ff0f77ac */ /* 0x000e620008000800 */
[----:B------:R-:W2:Y:S01]  /*13c0*/  LDC R9, c[0x0][0x370] ;  /* 0x0000dc00ff097b82 */ /* 0x000ea20000000800 */
[----:B------:R-:W-:Y:S01]  /*13d0*/  PLOP3.LUT P1, PT, PT, PT, UP2, 0x80, 0x8 ;  /* 0x000000000008781c */ /* 0x000fe20003f2f028 */
[----:B------:R-:W-:Y:S01]  /*13e0*/  HFMA2 R12, -RZ, RZ, 0, 0 ;  /* 0x00000000ff0c7431 */ /* 0x000fe200000001ff */
[----:B------:R-:W-:Y:S01]  /*13f0*/  ISETP.EQ.OR P4, PT, R2, RZ, P5 ;  /* 0x000000ff0200720c */ /* 0x000fe20002f82670 */
[----:B------:R-:W-:Y:S01]  /*1400*/  IMAD.MOV.U32 R15, RZ, RZ, 0x1 ;  /* 0x00000001ff0f7424 */ /* 0x000fe200078e00ff */
[----:B------:R-:W-:Y:S01]  /*1410*/  PLOP3.LUT P1, PT, P1, PT, PT, 0x8, 0x80 ;  /* 0x000000000080781c */ /* 0x000fe20000f2e170 */
[----:B------:R-:W-:Y:S01]  /*1420*/  IMAD.MOV.U32 R14, RZ, RZ, RZ ;  /* 0x000000ffff0e7224 */ /* 0x000fe200078e00ff */
[----:B------:R-:W-:Y:S01]  /*1430*/  MOV R8, 0x1 ;  /* 0x0000000100087802 */ /* 0x000fe20000000f00 */
[----:B------:R-:W4:Y:S01]  /*1440*/  LDC R0, c[0x0][0x374] ;  /* 0x0000dd00ff007b82 */ /* 0x000f220000000800 */
[----:B------:R-:W-:Y:S01]  /*1450*/  IMAD.MOV.U32 R10, RZ, RZ, RZ ;  /* 0x000000ffff0a7224 */ /* 0x000fe200078e00ff */
[----:B------:R-:W2:Y:S01]  /*1460*/  LDCU.64 UR24, c[0x0][0x348] ;  /* 0x00006900ff1877ac */ /* 0x000ea20008000a00 */
[----:B------:R-:W-:Y:S01]  /*1470*/  UMOV UR13, URZ ;  /* 0x000000ff000d7c82 */ /* 0x000fe20008000000 */
[----:B-1----:R-:W-:-:S04]  /*1480*/  UIADD3 UR5, UPT, UPT, UR15, 0x3f, URZ ;  /* 0x0000003f0f057890 */ /* 0x002fc8000fffe0ff */
[----:B------:R-:W-:-:S04]  /*1490*/  USHF.R.S32.HI UR4, URZ, 0x1f, UR5 ;  /* 0x0000001fff047899 */ /* 0x000fc80008011405 */
[----:B------:R-:W-:-:S04]  /*14a0*/  ULEA.HI UR4, UR4, UR5, URZ, 0x6 ;  /* 0x0000000504047291 */ /* 0x000fc8000f8f30ff */
[----:B------:R-:W-:Y:S02]  /*14b0*/  USHF.R.S32.HI UR22, URZ, 0x6, UR4 ;  /* 0x00000006ff167899 */ /* 0x000fe40008011404 */
[----:B------:R-:W-:Y:S02]  /*14c0*/  UIADD3 UR4, UPT, UPT, UR15, -0x1, URZ ;  /* 0xffffffff0f047890 */ /* 0x000fe4000fffe0ff */
[----:B------:R-:W-:Y:S02]  /*14d0*/  UISETP.LT.U32.AND UP0, UPT, UR22, 0x6, UPT ;  /* 0x000000061600788c */ /* 0x000fe4000bf01070 */
[----:B------:R-:W-:Y:S02]  /*14e0*/  UISETP.GE.U32.AND UP1, UPT, UR4, -0x7f, UPT ;  /* 0xffffff810400788c */ /* 0x000fe4000bf26070 */
[----:B------:R-:W-:Y:S02]  /*14f0*/  USEL UR21, UR22, 0x6, UP0 ;  /* 0x0000000616157887 */ /* 0x000fe40008000000 */
[----:B------:R-:W-:-:S02]  /*1500*/  UIADD3 UR15, UPT, UPT, UR15, 0x7e, URZ ;  /* 0x0000007e0f0f7890 */ /* 0x000fc4000fffe0ff */
[----:B------:R-:W-:Y:S02]  /*1510*/  UIADD3 UR7, UPT, UPT, UR21, -0x1, URZ ;  /* 0xffffffff15077890 */ /* 0x000fe4000fffe0ff */
[----:B------:R-:W-:-:S03]  /*1520*/  UIADD3 UR14, UPT, UPT, UR22, -UR21, URZ ;  /* 0x80000015160e7290 */ /* 0x000fc6000fffe0ff */
[----:B------:R-:W-:-:S04]  /*1530*/  @UP1 UIADD3 UR7, UPT, UPT, UR21, URZ, URZ ;  /* 0x000000ff15071290 */ /* 0x000fc8000fffe0ff */
[----:B--2---:R-:W-:-:S12]  /*1540*/  UIADD3 UR7, UPT, UPT, UR7, 0x1, URZ ;  /* 0x0000000107077890 */ /* 0x004fd8000fffe0ff */
.L_x_35:
[----:B------:R-:W-:Y:S01]  /*1550*/  UISETP.NE.AND UP0, UPT, UR37, URZ, UPT ;  /* 0x000000ff2500728c */ /* 0x000fe2000bf05270 */
[----:B------:R-:W1:Y:S08]  /*1560*/  S2UR UR37, SR_CgaCtaId ;  /* 0x00000000002579c3 */ /* 0x000e700000008800 */
[----:B------:R-:W-:Y:S05]  /*1570*/  BRA.U UP0, `(.L_x_18) ;  /* 0x0000000100347547 */ /* 0x000fea000b800000 */
[----:B------:R-:W2:Y:S01]  /*1580*/  S2R R2, SR_CgaCtaId ;  /* 0x0000000000027919 */ /* 0x000ea20000008800 */
[----:B------:R-:W-:-:S04]  /*1590*/  MOV R3, 0x400 ;  /* 0x0000040000037802 */ /* 0x000fc80000000f00 */
[----:B--2---:R-:W-:Y:S02]  /*15a0*/  LEA R3, R2, R3, 0x18 ;  /* 0x0000000302037211 */ /* 0x004fe400078ec0ff */
[----:B------:R-:W-:-:S03]  /*15b0*/  SHF.L.U32 R2, R8, 0x1f, RZ ;  /* 0x0000001f08027819 */ /* 0x000fc600000006ff */
[----:B------:R-:W-:-:S04]  /*15c0*/  IMAD R3, R10, 0x8, R3 ;  /* 0x000000080a037824 */ /* 0x000fc800078e0203 */
[----:B------:R-:W2:Y:S02]  /*15d0*/  SYNCS.PHASECHK.TRANS64.TRYWAIT P0, [R3+URZ+0x100], R2 ;  /* 0x00010002030075a7 */ /* 0x000ea400080011ff */
[----:B--2---:R-:W-:Y:S05]  /*15e0*/  @!P0 BRA `(.L_x_19) ;  /* 0x0000007400488947 */ /* 0x004fea0003800000 */
.L_x_114:
[----:B------:R-:W-:Y:S01]  /*15f0*/  VIADD R10, R10, 0x1 ;  /* 0x000000010a0a7836 */ /* 0x000fe20000000000 */
[----:B------:R2:W-:Y:S04]  /*1600*/  SYNCS.ARRIVE.TRANS64.A1T0 RZ, [R3+URZ+0xf0], RZ ;  /* 0x0000f0ff03ff79a7 */ /* 0x0005e800081000ff */
[----:B------:R-:W-:-:S04]  /*1610*/  ISETP.NE.AND P0, PT, R10, 0x2, PT ;  /* 0x000000020a00780c */ /* 0x000fc80003f05270 */
[----:B------:R-:W-:Y:S02]  /*1620*/  SEL R10, R10, RZ, P0 ;  /* 0x000000ff0a0a7207 */ /* 0x000fe40000000000 */
[----:B--2---:R-:W-:-:S04]  /*1630*/  SEL R3, RZ, 0x1, P0 ;  /* 0x00000001ff037807 */ /* 0x004fc80000000000 */
[----:B------:R-:W-:-:S07]  /*1640*/  LOP3.LUT R8, R8, R3, RZ, 0x3c, !PT ;  /* 0x0000000308087212 */ /* 0x000fce00078e3cff */
.L_x_18:
[----:B------:R-:W-:Y:S01]  /*1650*/  UMOV UR4, 0x400 ;  /* 0x0000040000047882 */ /* 0x000fe20000000000 */
[----:B------:R-:W-:Y:S01]  /*1660*/  SHF.L.U32 R2, R15, 0x1f, RZ ;  /* 0x0000001f0f027819 */ /* 0x000fe200000006ff */
[----:B-1----:R-:W-:Y:S01]  /*1670*/  ULEA UR4, UR37, UR4, 0x18 ;  /* 0x0000000425047291 */ /* 0x002fe2000f8ec0ff */
[----:B------:R-:W-:Y:S01]  /*1680*/  R2UR UR35, R229 ;  /* 0x00000000e52372ca */ /* 0x000fe200000e0000 */
[----:B------:R-:W-:Y:S01]  /*1690*/  UISETP.GE.U32.AND UP0, UPT, UR15, 0x7f, UPT ;  /* 0x0000007f0f00788c */ /* 0x000fe2000bf06070 */
[----:B------:R-:W-:Y:S01]  /*16a0*/  R2UR UR11, R219 ;  /* 0x00000000db0b72ca */ /* 0x000fe200000e0000 */
[----:B------:R-:W-:Y:S01]  /*16b0*/  ULEA UR5, UR13, UR4, 0x3 ;  /* 0x000000040d057291 */ /* 0x000fe2000f8e18ff */
[----:B------:R-:W-:-:S08]  /*16c0*/  UMOV UR23, URZ ;  /* 0x000000ff00177c82 */ /* 0x000fd00008000000 */
[----:B------:R1:W2:Y:S01]  /*16d0*/  SYNCS.PHASECHK.TRANS64.TRYWAIT P0, [UR5+0x30], R2 ;  /* 0x00003002ff0075a7 */ /* 0x0002a20008001105 */
[----:B------:R-:W-:Y:S02]  /*16e0*/  USHF.L.U32 UR35, UR35, 0x6, URZ ;  /* 0x0000000623237899 */ /* 0x000fe400080006ff */
[----:B------:R-:W-:Y:S01]  /*16f0*/  UIMAD UR11, UR11, 0xb0, URZ ;  /* 0x000000b00b0b78a4 */ /* 0x000fe2000f8e02ff */
[----:B------:R-:W-:Y:S11]  /*1700*/  BRA.U !UP0, `(.L_x_20) ;  /* 0x0000000108a87547 */ /* 0x000ff6000b800000 */
[----:B------:R-:W-:Y:S01]  /*1710*/  UMOV UR16, URZ ;  /* 0x000000ff00107c82 */ /* 0x000fe20008000000 */
[----:B------:R-:W-:-:S05]  /*1720*/  UMOV UR6, UR13 ;  /* 0x0000000d00067c82 */ /* 0x000fca0008000000 */
.L_x_25:
[----:B--2---:R-:W-:Y:S01]  /*1730*/  @!P5 MOV R3, 0x7800 ;  /* 0x000078000003d802 */ /* 0x004fe20000000f00 */
[----:B-1----:R-:W-:Y:S01]  /*1740*/  ULEA UR33, UR6, UR4, 0x3 ;  /* 0x0000000406217291 */ /* 0x002fe2000f8e18ff */
[----:B--2---:R-:W-:Y:S11]  /*1750*/  @P0 BRA `(.L_x_21) ;  /* 0x00000000000c0947 */ /* 0x004ff60003800000 */
[----:B------:R-:W-:Y:S04]  /*1760*/  SHF.L.U32 R5, R15, 0x1f, RZ ;  /* 0x0000001f0f057819 */ /* 0x000fe800000006ff */
[----:B------:R-:W2:Y:S02]  /*1770*/  SYNCS.PHASECHK.TRANS64.TRYWAIT P0, [UR33+0x30], R5 ;  /* 0x00003005ff0075a7 */ /* 0x000ea40008001121 */
[----:B--2---:R-:W-:Y:S05]  /*1780*/  @!P0 BRA `(.L_x_22) ;  /* 0x0000007000f48947 */ /* 0x004fea0003800000 */
.L_x_21:
[----:B------:R2:W-:Y:S01]  /*1790*/  @!P5 SYNCS.ARRIVE.TRANS64 RZ, [UR33], R3 ;  /* 0x00000003ffffd9a7 */ /* 0x0005e20008000021 */
[----:B------:R-:W-:Y:S04]  /*17a0*/  BSSY.RECONVERGENT B0, `(.L_x_23) ;  /* 0x0000003000007945 */ /* 0x000fe80003800200 */
[----:B------:R-:W-:Y:S05]  /*17b0*/  @P4 BRA `(.L_x_24) ;  /* 0x0000000000044947 */ /* 0x000fea0003800000 */
[----:B------:R-:W-:Y:S05]  /*17c0*/  BPT.TRAP 0x1 ;  /* 0x000000040000795c */ /* 0x000fea0000300000 */
.L_x_24:
[----:B------:R-:W-:Y:S05]  /*17d0*/  BSYNC.RECONVERGENT B0 ;  /* 0x0000000000007941 */ /* 0x000fea0003800200 */
.L_x_23:
[----:B------:R-:W-:Y:S02]  /*17e0*/  UIADD3 UR13, UPT, UPT, UR6, 0x1, URZ ;  /* 0x00000001060d7890 */ /* 0x000fe4000fffe0ff */
[----:B------:R-:W-:Y:S02]  /*17f0*/  UIADD3 UR18, UP1, UPT, UR24, 0x80, URZ ;  /* 0x0000008018127890 */ /* 0x000fe4000ff3e0ff */
[----:B------:R-:W-:Y:S02]  /*1800*/  UISETP.NE.AND UP0, UPT, UR13, 0x6, UPT ;  /* 0x000000060d00788c */ /* 0x000fe4000bf05270 */
[----:B------:R-:W-:Y:S02]  /*1810*/  ULEA UR32, UR6, UR4, 0xd ;  /* 0x0000000406207291 */ /* 0x000fe4000f8e68ff */
[----:B------:R-:W-:Y:S02]  /*1820*/  USEL UR9, URZ, 0x1, UP0 ;  /* 0x00000001ff097887 */ /* 0x000fe40008000000 */
[----:B------:R-:W-:Y:S02]  /*1830*/  USEL UR13, UR13, URZ, UP0 ;  /* 0x000000ff0d0d7287 */ /* 0x000fe40008000000 */
[----:B------:R-:W-:Y:S02]  /*1840*/  USHF.L.U32 UR34, UR16, 0x6, URZ ;  /* 0x0000000610227899 */ /* 0x000fe400080006ff */
[----:B------:R-:W-:Y:S01]  /*1850*/  ULEA UR8, UR13, UR4, 0x3 ;  /* 0x000000040d087291 */ /* 0x000fe2000f8e18ff */
[----:B------:R-:W-:Y:S01]  /*1860*/  LOP3.LUT R15, R15, UR9, RZ, 0x3c, !PT ;  /* 0x000000090f0f7c12 */ /* 0x000fe2000f8e3cff */
[----:B------:R-:W-:Y:S02]  /*1870*/  UIADD3.X UR19, UPT, UPT, URZ, UR25, URZ, UP1, !UPT ;  /* 0x00000019ff137290 */ /* 0x000fe40008ffe4ff */
[----:B------:R-:W-:Y:S01]  /*1880*/  UIADD3 UR32, UPT, UPT, UR32, 0xb300, URZ ;  /* 0x0000b30020207890 */ /* 0x000fe2000fffe0ff */
[----:B-1----:R-:W-:Y:S01]  /*1890*/  SHF.L.U32 R2, R15, 0x1f, RZ ;  /* 0x0000001f0f027819 */ /* 0x002fe200000006ff */
[----:B------:R-:W-:Y:S02]  /*18a0*/  UIMAD UR5, UR6, 0x5800, UR4 ;  /* 0x00005800060578a4 */ /* 0x000fe4000f8e0204 */
[----:B------:R-:W-:Y:S01]  /*18b0*/  UIADD3 UR26, UP0, UPT, UR24, 0x180, URZ ;  /* 0x00000180181a7890 */ /* 0x000fe2000ff1e0ff */
[----:B------:R1:W1:Y:S01]  /*18c0*/  SYNCS.PHASECHK.TRANS64.TRYWAIT P0, [UR8+0x30], R2 ;  /* 0x00003002ff0075a7 */ /* 0x0002620008001108 */
[----:B------:R-:W-:Y:S01]  /*18d0*/  UMOV UR28, 0x0 ;  /* 0x00000000001c7882 */ /* 0x000fe20000000000 */
[----:B------:R-:W-:Y:S01]  /*18e0*/  UMOV UR29, 0x10000000 ;  /* 0x10000000001d7882 */ /* 0x000fe20000000000 */
[----:B------:R-:W-:Y:S01]  /*18f0*/  UIADD3 UR8, UPT, UPT, UR5, 0x17300, URZ ;  /* 0x0001730005087890 */ /* 0x000fe2000fffe0ff */
[----:B------:R1:W-:Y:S01]  /*1900*/  UTMALDG.3D [UR32], [UR18], desc[UR28] ;  /* 0x00001c20120075b4 */ /* 0x0003e20008011000 */
[----:B------:R-:W-:Y:S02]  /*1910*/  UIADD3.X UR27, UPT, UPT, URZ, UR25, URZ, UP0, !UPT ;  /* 0x00000019ff1b7290 */ /* 0x000fe400087fe4ff */
[----:B------:R-:W-:Y:S01]  /*1920*/  UIADD3 UR16, UPT, UPT, UR16, 0x1, URZ ;  /* 0x0000000110107890 */ /* 0x000fe2000fffe0ff */
[----:B------:R-:W-:Y:S01]  /*1930*/  UMOV UR12, UR36 ;  /* 0x00000024000c7c82 */ /* 0x000fe20008000000 */
[----:B------:R-:W-:Y:S01]  /*1940*/  UMOV UR9, UR33 ;  /* 0x0000002100097c82 */ /* 0x000fe20008000000 */
[----:B------:R-:W-:Y:S01]  /*1950*/  UMOV UR10, UR34 ;  /* 0x00000022000a7c82 */ /* 0x000fe20008000000 */
[----:B------:R-:W-:Y:S03]  /*1960*/  UISETP.NE.AND UP0, UPT, UR16, UR7, UPT ;  /* 0x000000071000728c */ /* 0x000fe6000bf05270 */
[----:B------:R1:W-:Y:S01]  /*1970*/  UTMALDG.3D [UR8], [UR26], desc[UR28] ;  /* 0x00001c081a0075b4 */ /* 0x0003e20008011000 */
[----:B------:R-:W-:Y:S01]  /*1980*/  UMOV UR23, UR7 ;  /* 0x0000000700177c82 */ /* 0x000fe20008000000 */
[----:B------:R-:W-:Y:S04]  /*1990*/  UMOV UR6, UR13 ;  /* 0x0000000d00067c82 */ /* 0x000fe80008000000 */
[----:B------:R-:W-:Y:S05]  /*19a0*/  BRA.U UP0, `(.L_x_25) ;  /* 0xfffffffd00607547 */ /* 0x000fea000b83ffff */
.L_x_20:
[----:B------:R-:W-:Y:S01]  /*19b0*/  ULEA UR5, UR13, UR4, 0x3 ;  /* 0x000000040d057291 */ /* 0x000fe2000f8e18ff */
[----:B-1----:R-:W-:Y:S01]  /*19c0*/  SHF.L.U32 R2, R15, 0x1f, RZ ;  /* 0x0000001f0f027819 */ /* 0x002fe200000006ff */
[----:B------:R-:W-:Y:S01]  /*19d0*/  @!P1 SYNCS.ARRIVE.TRANS64.A1T0 RZ, [UR4+0x88], RZ ;  /* 0x000088ffffff99a7 */ /* 0x000fe20008100004 */
[----:B------:R-:W-:-:S06]  /*19e0*/  UISETP.GT.AND UP0, UPT, UR22, UR21, UPT ;  /* 0x000000151600728c */ /* 0x000fcc000bf04270 */
[----:B--2---:R1:W2:Y:S03]  /*19f0*/  SYNCS.PHASECHK.TRANS64.TRYWAIT P0, [UR5+0x30], R2 ;  /* 0x00003002ff0075a7 */ /* 0x0042a60008001105 */
[----:B------:R-:W-:Y:S05]  /*1a00*/  BRA.U !UP0, `(.L_x_26) ;  /* 0x0000000108ac7547 */ /* 0x000fea000b800000 */
[----:B------:R-:W-:Y:S01]  /*1a10*/  UIADD3 UR26, UPT, UPT, UR14, UR23, URZ ;  /* 0x000000170e1a7290 */ /* 0x000fe2000fffe0ff */
[----:B------:R-:W-:-:S11]  /*1a20*/  UMOV UR6, UR13 ;  /* 0x0000000d00067c82 */ /* 0x000fd60008000000 */
.L_x_31:
[----:B--2---:R-:W-:Y:S01]  /*1a30*/  @!P5 MOV R3, 0x7800 ;  /* 0x000078000003d802 */ /* 0x004fe20000000f00 */
[----:B-1----:R-:W-:Y:S01]  /*1a40*/  ULEA UR17, UR6, UR4, 0x3 ;  /* 0x0000000406117291 */ /* 0x002fe2000f8e18ff */
[----:B--2---:R-:W-:Y:S11]  /*1a50*/  @P0 BRA `(.L_x_27) ;  /* 0x00000000000c0947 */ /* 0x004ff60003800000 */
[----:B------:R-:W-:Y:S04]  /*1a60*/  SHF.L.U32 R5, R15, 0x1f, RZ ;  /* 0x0000001f0f057819 */ /* 0x000fe800000006ff */
[----:B------:R-:W2:Y:S02]  /*1a70*/  SYNCS.PHASECHK.TRANS64.TRYWAIT P0, [UR17+0x30], R5 ;  /* 0x00003005ff0075a7 */ /* 0x000ea40008001111 */
[----:B--2---:R-:W-:Y:S05]  /*1a80*/  @!P0 BRA `(.L_x_28) ;  /* 0x00000070004c8947 */ /* 0x004fea0003800000 */
.L_x_27:
[----:B------:R2:W-:Y:S01]  /*1a90*/  @!P5 SYNCS.ARRIVE.TRANS64 RZ, [UR17], R3 ;  /* 0x00000003ffffd9a7 */ /* 0x0005e20008000011 */
[----:B------:R-:W-:Y:S04]  /*1aa0*/  BSSY.RECONVERGENT B0, `(.L_x_29) ;  /* 0x0000003000007945 */ /* 0x000fe80003800200 */
[----:B------:R-:W-:Y:S05]  /*1ab0*/  @P4 BRA `(.L_x_30) ;  /* 0x0000000000044947 */ /* 0x000fea0003800000 */
[----:B------:R-:W-:Y:S05]  /*1ac0*/  BPT.TRAP 0x1 ;  /* 0x000000040000795c */ /* 0x000fea0000300000 */
.L_x_30:
[----:B------:R-:W-:Y:S05]  /*1ad0*/  BSYNC.RECONVERGENT B0 ;  /* 0x0000000000007941 */ /* 0x000fea0003800200 */
.L_x_29:
[----:B------:R-:W-:Y:S02]  /*1ae0*/  UIADD3 UR13, UPT, UPT, UR6, 0x1, URZ ;  /* 0x00000001060d7890 */ /* 0x000fe4000fffe0ff */
[----:B------:R-:W-:Y:S02]  /*1af0*/  ULEA UR16, UR6, UR4, 0xd ;  /* 0x0000000406107291 */ /* 0x000fe4000f8e68ff */
[----:B------:R-:W-:Y:S02]  /*1b00*/  UISETP.NE.AND UP0, UPT, UR13, 0x6, UPT ;  /* 0x000000060d00788c */ /* 0x000fe4000bf05270 */
[----:B------:R-:W-:Y:S02]  /*1b10*/  UIADD3 UR32, UP1, UPT, UR24, 0x80, URZ ;  /* 0x0000008018207890 */ /* 0x000fe4000ff3e0ff */
[----:B------:R-:W-:Y:S02]  /*1b20*/  USEL UR9, URZ, 0x1, UP0 ;  /* 0x00000001ff097887 */ /* 0x000fe40008000000 */
[----:B------:R-:W-:Y:S02]  /*1b30*/  USEL UR13, UR13, URZ, UP0 ;  /* 0x000000ff0d0d7287 */ /* 0x000fe40008000000 */
[----:B------:R-:W-:Y:S02]  /*1b40*/  USHF.L.U32 UR18, UR23, 0x6, URZ ;  /* 0x0000000617127899 */ /* 0x000fe400080006ff */
[----:B------:R-:W-:Y:S01]  /*1b50*/  ULEA UR8, UR13, UR4, 0x3 ;  /* 0x000000040d087291 */ /* 0x000fe2000f8e18ff */
[----:B------:R-:W-:Y:S01]  /*1b60*/  LOP3.LUT R15, R15, UR9, RZ, 0x3c, !PT ;  /* 0x000000090f0f7c12 */ /* 0x000fe2000f8e3cff */
[----:B------:R-:W-:Y:S02]  /*1b70*/  UIADD3 UR16, UPT, UPT, UR16, 0xb300, URZ ;  /* 0x0000b30010107890 */ /* 0x000fe4000fffe0ff */
[----:B------:R-:W-:Y:S01]  /*1b80*/  UIADD3.X UR33, UPT, UPT, URZ, UR25, URZ, UP1, !UPT ;  /* 0x00000019ff217290 */ /* 0x000fe20008ffe4ff */
[----:B-1----:R-:W-:Y:S01]  /*1b90*/  SHF.L.U32 R2, R15, 0x1f, RZ ;  /* 0x0000001f0f027819 */ /* 0x002fe200000006ff */
[----:B------:R-:W-:Y:S02]  /*1ba0*/  UIMAD UR5, UR6, 0x5800, UR4 ;  /* 0x00005800060578a4 */ /* 0x000fe4000f8e0204 */
[----:B------:R-:W-:Y:S01]  /*1bb0*/  UIADD3 UR30, UP0, UPT, UR24, 0x180, URZ ;  /* 0x00000180181e7890 */ /* 0x000fe2000ff1e0ff */
[----:B------:R1:W1:Y:S01]  /*1bc0*/  SYNCS.PHASECHK.TRANS64.TRYWAIT P0, [UR8+0x30], R2 ;  /* 0x00003002ff0075a7 */ /* 0x0002620008001108 */
[----:B------:R-:W-:Y:S01]  /*1bd0*/  UIADD3 UR8, UPT, UPT, UR5, 0x17300, URZ ;  /* 0x0001730005087890 */ /* 0x000fe2000fffe0ff */
[----:B------:R-:W-:Y:S01]  /*1be0*/  UMOV UR28, 0x0 ;  /* 0x00000000001c7882 */ /* 0x000fe20000000000 */
[----:B------:R-:W-:Y:S01]  /*1bf0*/  UMOV UR29, 0x10000000 ;  /* 0x10000000001d7882 */ /* 0x000fe20000000000 */
[----:B------:R-:W-:Y:S01]  /*1c00*/  UMOV UR19, UR35 ;  /* 0x0000002300137c82 */ /* 0x000fe20008000000 */
[----:B------:R-:W-:Y:S01]  /*1c10*/  UMOV UR20, UR36 ;  /* 0x0000002400147c82 */ /* 0x000fe20008000000 */
[----:B------:R-:W-:Y:S01]  /*1c20*/  UIADD3.X UR31, UPT, UPT, URZ, UR25, URZ, UP0, !UPT ;  /* 0x00000019ff1f7290 */ /* 0x000fe200087fe4ff */
[----:B------:R1:W-:Y:S01]  /*1c30*/  UTMALDG.3D [UR16], [UR32], desc[UR28] ;  /* 0x00001c10200075b4 */ /* 0x0003e20008011000 */
[----:B------:R-:W-:Y:S01]  /*1c40*/  UIADD3 UR23, UPT, UPT, UR23, 0x1, URZ ;  /* 0x0000000117177890 */ /* 0x000fe2000fffe0ff */
[----:B------:R-:W-:Y:S01]  /*1c50*/  UMOV UR12, UR36 ;  /* 0x00000024000c7c82 */ /* 0x000fe20008000000 */
[----:B------:R-:W-:Y:S01]  /*1c60*/  UMOV UR9, UR17 ;  /* 0x0000001100097c82 */ /* 0x000fe20008000000 */
[----:B------:R-:W-:Y:S01]  /*1c70*/  UMOV UR10, UR18 ;  /* 0x00000012000a7c82 */ /* 0x000fe20008000000 */
[----:B------:R-:W-:Y:S03]  /*1c80*/  UISETP.NE.AND UP0, UPT, UR23, UR26, UPT ;  /* 0x0000001a1700728c */ /* 0x000fe6000bf05270 */
[----:B------:R1:W-:Y:S01]  /*1c90*/  UTMALDG.3D [UR8], [UR30], desc[UR28] ;  /* 0x00001c081e0075b4 */ /* 0x0003e20008011000 */
[----:B------:R-:W-:Y:S05]  /*1ca0*/  UMOV UR6, UR13 ;  /* 0x0000000d00067c82 */ /* 0x000fea0008000000 */
[----:B------:R-:W-:Y:S05]  /*1cb0*/  BRA.U UP0, `(.L_x_31) ;  /* 0xfffffffd005c7547 */ /* 0x000fea000b83ffff */
.L_x_26:
[----:B-1----:R-:W-:Y:S01]  /*1cc0*/  LEA R2, R14, UR4, 0x3 ;  /* 0x000000040e027c11 */ /* 0x002fe2000f8e18ff */
[----:B------:R-:W-:Y:S01]  /*1cd0*/  NOP ;  /* 0x0000000000007918 */ /* 0x000fe20000000000 */
[----:B--2---:R-:W-:Y:S02]  /*1ce0*/  SHF.L.U32 R3, R12, 0x1f, RZ ;  /* 0x0000001f0c037819 */ /* 0x004fe400000006ff */
[----:B------:R-:W-:Y:S02]  /*1cf0*/  LEA R4, R14, UR4, 0x4 ;  /* 0x000000040e047c11 */ /* 0x000fe4000f8e20ff */
[----:B------:R-:W1:Y:S02]  /*1d00*/  SYNCS.PHASECHK.TRANS64.TRYWAIT P0, [R2+URZ+0x90], R3 ;  /* 0x00009003020075a7 */ /* 0x000e6400080011ff */
[----:B-1----:R-:W-:Y:S05]  /*1d10*/  @!P0 BRA `(.L_x_32) ;  /* 0x0000006c00c08947 */ /* 0x002fea0003800000 */
.L_x_117:
[----:B------:R-:W2:Y:S01]  /*1d20*/  LDS.128 R4, [R4+0x120] ;  /* 0x0001200004047984 */ /* 0x000ea20000000c00 */
[----:B---3--:R-:W-:Y:S01]  /*1d30*/  ISETP.GE.AND P0, PT, R108, 0x1, PT ;  /* 0x000000016c00780c */ /* 0x008fe20003f06270 */
[----:B-1----:R-:W-:Y:S01]  /*1d40*/  VIADD R2, R2, 0xa0 ;  /* 0x000000a002027836 */ /* 0x002fe20000000000 */
[----:B------:R-:W-:Y:S01]  /*1d50*/  @!PT LDS RZ, [RZ] ;  /* 0x00000000fffff984 */ /* 0x000fe20000000800 */
[----:B------:R-:W-:Y:S01]  /*1d60*/  @!PT LDS RZ, [RZ] ;  /* 0x00000000fffff984 */ /* 0x000fe20000000800 */
[----:B------:R-:W-:Y:S01]  /*1d70*/  @!PT LDS RZ, [RZ] ;  /* 0x00000000fffff984 */ /* 0x000fe20000000800 */
[----:B------:R-:W-:Y:S01]  /*1d80*/  @!PT LDS RZ, [RZ] ;  /* 0x00000000fffff984 */ /* 0x000fe20000000800 */
[----:B------:R1:W-:Y:S06]  /*1d90*/  MEMBAR.ALL.CTA ;  /* 0x0000000000007992 */ /* 0x0003ec0000008000 */
[----:B-1----:R-:W1:Y:S01]  /*1da0*/  FENCE.VIEW.ASYNC.S ;  /* 0x00000000000073c6 */ /* 0x002e620000000000 */
[----:B------:R-:W-:-:S04]  /*1db0*/  PRMT R2, RZ, 0x654, R2 ;  /* 0x00000654ff027816 */ /* 0x000fc80000000002 */
[----:B-1----:R1:W-:Y:S01]  /*1dc0*/  SYNCS.ARRIVE.TRANS64.RED.A1T0 RZ, [R2+URZ], RZ ;  /* 0x000000ff02ff79a7 */ /* 0x0023e200081004ff */
[----:B--2---:R-:W-:-:S13]  /*1dd0*/  LOP3.LUT P2, RZ, R6, 0x1, RZ, 0xc0, !PT ;  /* 0x0000000106ff7812 */ /* 0x004fda000784c0ff */
[----:B------:R-:W-:Y:S01]  /*1de0*/  @P2 SHF.R.U32.HI R3, RZ, 0x10, R5 ;  /* 0x00000010ff032819 */ /* 0x000fe20000011605 */
[----:B------:R-:W-:Y:S01]  /*1df0*/  VOTEU.ANY UP0, P2 ;  /* 0x0000000000ff7886 */ /* 0x000fe20001000100 */
[----:B------:R-:W-:Y:S02]  /*1e00*/  @P2 MOV R13, R4 ;  /* 0x00000004000d2202 */ /* 0x000fe40000000f00 */
[----:B------:R-:W-:Y:S02]  /*1e10*/  @P2 R2UR.BROADCAST UR5, R3 ;  /* 0x00000000030522ca */ /* 0x000fe400008e0000 */
[----:B------:R-:W-:-:S11]  /*1e20*/  @P2 LOP3.LUT R11, R5, 0xffff, RZ, 0xc0, !PT ;  /* 0x0000ffff050b2812 */ /* 0x000fd600078ec0ff */
[----:B------:R-:W-:Y:S01]  /*1e30*/  @UP0 UMOV UR36, UR5 ;  /* 0x0000000500240c82 */ /* 0x000fe20008000000 */
[----:B-1----:R-:W-:Y:S05]  /*1e40*/  @!P0 BRA `(.L_x_33) ;  /* 0x0000000000b88947 */ /* 0x002fea0003800000 */
[----:B------:R-:W4:Y:S01]  /*1e50*/  LDC.64 R4, c[0x0][0xb18] ;  /* 0x0002c600ff047b82 */ /* 0x000f220000000a00 */
[----:B------:R-:W-:-:S07]  /*1e60*/  ISETP.NE.AND P3, PT, R108, 0x1, PT ;  /* 0x000000016c00780c */ /* 0x000fce0003f65270 */
[----:B------:R-:W1:Y:S08]  /*1e70*/  LDC.64 R6, c[0x0][0xb10] ;  /* 0x0002c400ff067b82 */ /* 0x000e700000000a00 */
[----:B------:R-:W2:Y:S08]  /*1e80*/  LDC R16, c[0x0][0xb20] ;  /* 0x0002c800ff107b82 */ /* 0x000eb00000000800 */
[----:B------:R-:W3:Y:S01]  /*1e90*/  LDC R18, c[0x0][0xb0c] ;  /* 0x0002c300ff127b82 */ /* 0x000ee20000000800 */
[----:B----4-:R-:W-:Y:S01]  /*1ea0*/  IMAD.HI.U32 R17, R0, R5, RZ ;  /* 0x0000000500117227 */ /* 0x010fe200078e00ff */
[----:B------:R-:W-:-:S03]  /*1eb0*/  ISETP.NE.AND P0, PT, R4, 0x1, PT ;  /* 0x000000010400780c */ /* 0x000fc60003f05270 */
[----:B------:R-:W-:-:S03]  /*1ec0*/  IMAD.HI.U32 R5, R11, R5, RZ ;  /* 0x000000050b057227 */ /* 0x000fc600078e00ff */
[----:B------:R-:W4:Y:S01]  /*1ed0*/  LDC.64 R2, c[0x0][0xb28] ;  /* 0x0002ca00ff027b82 */ /* 0x000f220000000a00 */
[----:B-1----:R-:W-:-:S04]  /*1ee0*/  IMAD.HI.U32 R20, R9, R6, RZ ;  /* 0x0000000609147227 */ /* 0x002fc800078e00ff */
[----:B------:R-:W-:Y:S01]  /*1ef0*/  IMAD.HI.U32 R22, R13, R6, RZ ;  /* 0x000000060d167227 */ /* 0x000fe200078e00ff */
[----:B------:R-:W-:Y:S02]  /*1f00*/  SHF.R.U32.HI R20, RZ, R7, R20 ;  /* 0x00000007ff147219 */ /* 0x000fe40000011614 */
[-C--:B--2---:R-:W-:Y:S02]  /*1f10*/  SHF.R.U32.HI R17, RZ, R16.reuse, R17 ;  /* 0x00000010ff117219 */ /* 0x084fe40000011611 */
[----:B------:R-:W-:Y:S02]  /*1f20*/  SHF.R.U32.HI R16, RZ, R16, R5 ;  /* 0x00000010ff107219 */ /* 0x000fe40000011605 */
[----:B------:R-:W-:Y:S02]  /*1f30*/  SEL R17, R0, R17, !P0 ;  /* 0x0000001100117207 */ /* 0x000fe40004000000 */
[----:B------:R-:W-:Y:S02]  /*1f40*/  SHF.R.U32.HI R22, RZ, R7, R22 ;  /* 0x00000007ff167219 */ /* 0x000fe40000011616 */
[----:B---3--:R-:W-:-:S02]  /*1f50*/  ISETP.NE.AND P1, PT, R18, 0x1, PT ;  /* 0x000000011200780c */ /* 0x008fc40003f25270 */
[----:B------:R-:W-:Y:S02]  /*1f60*/  SEL R5, R11, R16, !P0 ;  /* 0x000000100b057207 */ /* 0x000fe40004000000 */
[----:B------:R-:W-:Y:S02]  /*1f70*/  SEL R19, R9, R20, !P1 ;  /* 0x0000001409137207 */ /* 0x000fe40004800000 */
[----:B------:R-:W-:Y:S01]  /*1f80*/  SEL R7, R13, R22, !P1 ;  /* 0x000000160d077207 */ /* 0x000fe20004800000 */
[----:B----4-:R-:W-:-:S04]  /*1f90*/  IMAD.HI.U32 R20, R17, R2, RZ ;  /* 0x0000000211147227 */ /* 0x010fc800078e00ff */
        /* <DEDUP_REMOVED lines=10> */
[----:B------:R-:W-:-:S04]  /*2040*/  @!P0 IMAD.HI.U32 R16, R7, R2, RZ ;  /* 0x0000000207108227 */ /* 0x000fc800078e00ff */
[----:B------:R-:W-:Y:S01]  /*2050*/  IMAD.MOV R2, RZ, RZ, -R6 ;  /* 0x000000ffff027224 */ /* 0x000fe200078e0a06 */
[----:B------:R-:W-:-:S03]  /*2060*/  @!P0 SHF.R.U32.HI R16, RZ, R3, R16 ;  /* 0x00000003ff108219 */ /* 0x000fc60000011610 */
[----:B------:R-:W-:Y:S01]  /*2070*/  IMAD R2, R108, R2, R5 ;  /* 0x000000026c027224 */ /* 0x000fe200078e0205 */
        /* <DEDUP_REMOVED lines=11> */
.L_x_33:
[----:B------:R-:W1:Y:S02]  /*2130*/  LDCU UR5, c[0x0][0xb30] ;  /* 0x00016600ff0577ac */ /* 0x000e640008000800 */
[----:B-1----:R-:W-:-:S09]  /*2140*/  UISETP.NE.AND UP0, UPT, UR5, 0x1, UPT ;  /* 0x000000010500788c */ /* 0x002fd2000bf05270 */
[----:B------:R-:W-:Y:S05]  /*2150*/  BRA.U UP0, `(.L_x_34) ;  /* 0x0000000100407547 */ /* 0x000fea000b800000 */
[----:B------:R-:W1:Y:S08]  /*2160*/  LDC.64 R4, c[0x0][0xb10] ;  /* 0x0002c400ff047b82 */ /* 0x000e700000000a00 */
[----:B------:R-:W2:Y:S08]  /*2170*/  LDC.64 R2, c[0x0][0xb18] ;  /* 0x0002c600ff027b82 */ /* 0x000eb00000000a00 */
[----:B------:R-:W3:Y:S08]  /*2180*/  LDC R6, c[0x0][0xb20] ;  /* 0x0002c800ff067b82 */ /* 0x000ef00000000800 */
[----:B------:R-:W4:Y:S01]  /*2190*/  LDC R16, c[0x0][0xb0c] ;  /* 0x0002c300ff107b82 */ /* 0x000f220000000800 */
[----:B-1----:R-:W-:-:S05]  /*21a0*/  IMAD.HI.U32 R4, R13, R4, RZ ;  /* 0x000000040d047227 */ /* 0x002fca00078e00ff */
[----:B------:R-:W-:Y:S01]  /*21b0*/  SHF.R.U32.HI R4, RZ, R5, R4 ;  /* 0x00000005ff047219 */ /* 0x000fe20000011604 */
[----:B--2---:R-:W-:Y:S01]  /*21c0*/  IMAD.HI.U32 R3, R11, R3, RZ ;  /* 0x000000030b037227 */ /* 0x004fe200078e00ff */
[----:B------:R-:W-:-:S04]  /*21d0*/  ISETP.NE.AND P0, PT, R2, 0x1, PT ;  /* 0x000000010200780c */ /* 0x000fc80003f05270 */
[----:B---3--:R-:W-:-:S04]  /*21e0*/  SHF.R.U32.HI R6, RZ, R6, R3 ;  /* 0x00000006ff067219 */ /* 0x008fc80000011603 */
[----:B------:R-:W-:Y:S02]  /*21f0*/  SEL R3, R11, R6, !P0 ;  /* 0x000000060b037207 */ /* 0x000fe40004000000 */
[----:B----4-:R-:W-:-:S04]  /*2200*/  ISETP.NE.AND P1, PT, R16, 0x1, PT ;  /* 0x000000011000780c */ /* 0x010fc80003f25270 */
[----:B------:R-:W-:-:S05]  /*2210*/  SEL R4, R13, R4, !P1 ;  /* 0x000000040d047207 */ /* 0x000fca0004800000 */
[----:B------:R-:W-:Y:S02]  /*2220*/  IMAD.IADD R5, R3, 0x1, -R4 ;  /* 0x0000000103057824 */ /* 0x000fe400078e0a04 */
[----:B------:R-:W-:Y:S02]  /*2230*/  IMAD.IADD R3, R4, 0x1, -R3 ;  /* 0x0000000104037824 */ /* 0x000fe400078e0a03 */
[----:B------:R-:W-:Y:S02]  /*2240*/  IMAD R13, R5, R16, R13 ;  /* 0x00000010050d7224 */ /* 0x000fe400078e020d */
[----:B------:R-:W-:-:S07]  /*2250*/  IMAD R11, R3, R2, R11 ;  /* 0x00000002030b7224 */ /* 0x000fce00078e020b */
.L_x_34:
[----:B------:R-:W-:Y:S01]  /*2260*/  VIADD R14, R14, 0x1 ;  /* 0x000000010e0e7836 */ /* 0x000fe20000000000 */
[----:B------:R-:W-:Y:S01]  /*2270*/  PLOP3.LUT P1, PT, PT, PT, PT, 0x80, 0x8 ;  /* 0x000000000008781c */ /* 0x000fe20003f2f070 */
[----:B------:R-:W-:Y:S02]  /*2280*/  IMAD.IADD R229, R13, 0x1, R228 ;  /* 0x000000010de57824 */ /* 0x000fe400078e02e4 */
[----:B------:R-:W-:Y:S01]  /*2290*/  IMAD.IADD R219, R11, 0x1, R218 ;  /* 0x000000010bdb7824 */ /* 0x000fe200078e02da */
[----:B------:R-:W-:-:S04]  /*22a0*/  ISETP.NE.AND P0, PT, R14, 0x2, PT ;  /* 0x000000020e00780c */ /* 0x000fc80003f05270 */
[----:B------:R-:W-:Y:S02]  /*22b0*/  SEL R3, RZ, 0x1, P0 ;  /* 0x00000001ff037807 */ /* 0x000fe40000000000 */
[----:B------:R-:W-:Y:S02]  /*22c0*/  SEL R14, R14, RZ, P0 ;  /* 0x000000ff0e0e7207 */ /* 0x000fe40000000000 */
[----:B------:R-:W-:Y:S01]  /*22d0*/  LOP3.LUT R12, R12, R3, RZ, 0x3c, !PT ;  /* 0x000000030c0c7212 */ /* 0x000fe200078e3cff */
[----:B------:R-:W-:Y:S06]  /*22e0*/  @P2 BRA `(.L_x_35) ;  /* 0xfffffff000982947 */ /* 0x000fec000383ffff */
[----:B------:R-:W-:Y:S01]  /*22f0*/  UIADD3 UR4, UPT, UPT, UR4, 0x30, URZ ;  /* 0x0000003004047890 */ /* 0x000fe2000fffe0ff */
[----:B------:R-:W-:-:S03]  /*2300*/  SHF.L.U32 R3, R15, 0x1f, RZ ;  /* 0x0000001f0f037819 */ /* 0x000fc600000006ff */
[----:B------:R-:W-:-:S09]  /*2310*/  ULEA UR5, UR13, UR4, 0x3 ;  /* 0x000000040d057291 */ /* 0x000fd2000f8e18ff */
[----:B------:R-:W1:Y:S02]  /*2320*/  SYNCS.PHASECHK.TRANS64.TRYWAIT P0, [UR5], R3 ;  /* 0x00000003ff0075a7 */ /* 0x000e640008001105 */
[----:B-1----:R-:W-:Y:S05]  /*2330*/  @!P0 BRA `(.L_x_36) ;  /* 0x00000068004c8947 */ /* 0x002fea0003800000 */
.L_x_119:
[----:B------:R-:W-:-:S04]  /*2340*/  UIADD3 UR6, UPT, UPT, UR13, 0x1, URZ ;  /* 0x000000010d067890 */ /* 0x000fc8000fffe0ff */
[----:B------:R-:W-:-:S04]  /*2350*/  UISETP.NE.AND UP0, UPT, UR6, 0x6, UPT ;  /* 0x000000060600788c */ /* 0x000fc8000bf05270 */
[----:B------:R-:W-:Y:S02]  /*2360*/  USEL UR7, URZ, 0x1, UP0 ;  /* 0x00000001ff077887 */ /* 0x000fe40008000000 */
[----:B------:R-:W-:-:S04]  /*2370*/  USEL UR6, UR6, URZ, UP0 ;  /* 0x000000ff06067287 */ /* 0x000fc80008000000 */
[----:B------:R-:W-:Y:S01]  /*2380*/  ULEA UR5, UR6, UR4, 0x3 ;  /* 0x0000000406057291 */ /* 0x000fe2000f8e18ff */
[----:B------:R-:W-:-:S04]  /*2390*/  LOP3.LUT R2, R15, UR7, RZ, 0x3c, !PT ;  /* 0x000000070f027c12 */ /* 0x000fc8000f8e3cff */
[----:B-1----:R-:W-:-:S04]  /*23a0*/  SHF.L.U32 R3, R2, 0x1f, RZ ;  /* 0x0000001f02037819 */ /* 0x002fc800000006ff */
[----:B------:R-:W1:Y:S02]  /*23b0*/  SYNCS.PHASECHK.TRANS64.TRYWAIT P0, [UR5], R3 ;  /* 0x00000003ff0075a7 */ /* 0x000e640008001105 */
[----:B-1----:R-:W-:Y:S05]  /*23c0*/  @!P0 BRA `(.L_x_37) ;  /* 0x0000006800408947 */ /* 0x002fea0003800000 */
.L_x_121:
        /* <DEDUP_REMOVED lines=9> */
.L_x_123:
        /* <DEDUP_REMOVED lines=9> */
.L_x_125:
        /* <DEDUP_REMOVED lines=9> */
.L_x_127:
[----:B------:R-:W-:-:S04]  /*2580*/  UIADD3 UR6, UPT, UPT, UR6, 0x1, URZ ;  /* 0x0000000106067890 */ /* 0x000fc8000fffe0ff */
[----:B------:R-:W-:-:S04]  /*2590*/  UISETP.NE.AND UP0, UPT, UR6, 0x6, UPT ;  /* 0x000000060600788c */ /* 0x000fc8000bf05270 */
[----:B------:R-:W-:Y:S02]  /*25a0*/  USEL UR5, URZ, 0x1, UP0 ;  /* 0x00000001ff057887 */ /* 0x000fe40008000000 */
[----:B------:R-:W-:-:S04]  /*25b0*/  USEL UR6, UR6, URZ, UP0 ;  /* 0x000000ff06067287 */ /* 0x000fc80008000000 */
[----:B------:R-:W-:Y:S01]  /*25c0*/  ULEA UR6, UR6, UR4, 0x3 ;  /* 0x0000000406067291 */ /* 0x000fe2000f8e18ff */
[----:B-1----:R-:W-:-:S04]  /*25d0*/  LOP3.LUT R3, R2, UR5, RZ, 0x3c, !PT ;  /* 0x0000000502037c12 */ /* 0x002fc8000f8e3cff */
[----:B------:R-:W-:Y:S01]  /*25e0*/  SHF.L.U32 R3, R3, 0x1f, RZ ;  /* 0x0000001f03037819 */ /* 0x000fe200000006ff */
[----:B----4-:R-:W-:-:S07]  /*25f0*/  IMAD.U32 R0, RZ, RZ, UR6 ;  /* 0x00000006ff007e24 */ /* 0x010fce000f8e00ff */
.L_x_41:
[----:B-1----:R1:W2:Y:S02]  /*2600*/  SYNCS.PHASECHK.TRANS64.TRYWAIT P0, [R0+URZ], R3 ;  /* 0x00000003000075a7 */ /* 0x0022a400080011ff */
[----:B--2---:R-:W-:Y:S05]  /*2610*/  @!P0 NANOSLEEP.SYNCS 0x989680 ;  /* 0x009896800000895d */ /* 0x004fea0003900000 */
[----:B------:R-:W2:Y:S02]  /*2620*/  @!P0 SYNCS.PHASECHK.TRANS64 P0, [R0+URZ], R3 ;  /* 0x00000003000085a7 */ /* 0x000ea400080010ff */
[----:B--2---:R-:W-:Y:S05]  /*2630*/  @P0 EXIT ;  /* 0x000000000000094d */ /* 0x004fea0003800000 */
[----:B------:R-:W-:Y:S05]  /*2640*/  BRA `(.L_x_41) ;  /* 0xfffffffc00ec7947 */ /* 0x000fea000383ffff */
.L_x_17:
[----:B------:R-:W-:-:S04]  /*2650*/  UISETP.NE.AND UP1, UPT, UR37, URZ, UPT ;  /* 0x000000ff2500728c */ /* 0x000fc8000bf25270 */
[----:B------:R-:W-:-:S09]  /*2660*/  UISETP.NE.OR UP1, UPT, UR8, 0x1, UP1 ;  /* 0x000000010800788c */ /* 0x000fd20008f25670 */
[----:B------:R-:W-:Y:S05]  /*2670*/  BRA.U UP1, `(.L_x_42) ;  /* 0x0000000501487547 */ /* 0x000fea000b800000 */
[----:B------:R-:W-:Y:S01]  /*2680*/  ISETP.NE.AND P2, PT, R2, RZ, PT ;  /* 0x000000ff0200720c */ /* 0x000fe20003f45270 */
[----:B------:R-:W-:Y:S01]  /*2690*/  IMAD.MOV.U32 R12, RZ, RZ, 0x1 ;  /* 0x00000001ff0c7424 */ /* 0x000fe200078e00ff */
[----:B------:R-:W-:Y:S02]  /*26a0*/  CS2R R10, SRZ ;  /* 0x00000000000a7805 */ /* 0x000fe4000001ff00 */
[----:B------:R-:W-:Y:S01]  /*26b0*/  CS2R R8, SRZ ;  /* 0x0000000000087805 */ /* 0x000fe2000001ff00 */
[----:B------:R-:W-:Y:S01]  /*26c0*/  UMOV UR4, 0x400 ;  /* 0x0000040000047882 */ /* 0x000fe20000000000 */
[----:B------:R-:W-:Y:S01]  /*26d0*/  UMOV UR6, URZ ;  /* 0x000000ff00067c82 */ /* 0x000fe20008000000 */
[----:B------:R-:W-:-:S12]  /*26e0*/  ULEA UR37, UR37, UR4, 0x18 ;  /* 0x0000000425257291 */ /* 0x000fd8000f8ec0ff */
.L_x_46:
[----:B------:R-:W-:Y:S02]  /*26f0*/  LEA R0, R8, UR37, 0x3 ;  /* 0x0000002508007c11 */ /* 0x000fe4000f8e18ff */
[----:B------:R-:W-:-:S03]  /*2700*/  SHF.L.U32 R5, R9, 0x1f, RZ ;  /* 0x0000001f09057819 */ /* 0x000fc600000006ff */
[----:B------:R-:W-:Y:S01]  /*2710*/  VIADD R4, R0, 0x100 ;  /* 0x0000010000047836 */ /* 0x000fe20000000000 */
[----:B------:R-:W1:Y:S02]  /*2720*/  SYNCS.PHASECHK.TRANS64.TRYWAIT P0, [R0+URZ+0xf0], R5 ;  /* 0x0000f005000075a7 */ /* 0x000e6400080011ff */
[----:B-1----:R-:W-:Y:S05]  /*2730*/  @!P0 BRA `(.L_x_43) ;  /* 0x0000006400c48947 */ /* 0x002fea0003800000 */
.L_x_128:
[----:B------:R-:W-:Y:S01]  /*2740*/  ULEA UR5, UR6, UR37, 0x3 ;  /* 0x0000002506057291 */ /* 0x000fe2000f8e18ff */
[----:B------:R-:W-:Y:S02]  /*2750*/  PRMT R4, RZ, 0x654, R4 ;  /* 0x00000654ff047816 */ /* 0x000fe40000000004 */
[----:B-1----:R-:W-:Y:S01]  /*2760*/  SHF.L.U32 R5, R12, 0x1f, RZ ;  /* 0x0000001f0c057819 */ /* 0x002fe200000006ff */
[----:B------:R-:W-:Y:S01]  /*2770*/  UIADD3 UR4, UPT, UPT, UR5, 0x90, URZ ;  /* 0x0000009005047890 */ /* 0x000fe2000fffe0ff */
[----:B------:R1:W-:Y:S05]  /*2780*/  SYNCS.ARRIVE.TRANS64.RED.A1T0 RZ, [R4+URZ], RZ ;  /* 0x000000ff04ff79a7 */ /* 0x0003ea00081004ff */
[----:B------:R-:W-:Y:S01]  /*2790*/  IMAD.U32 R7, RZ, RZ, UR4 ;  /* 0x00000004ff077e24 */ /* 0x000fe2000f8e00ff */
[----:B------:R-:W2:Y:S04]  /*27a0*/  SYNCS.PHASECHK.TRANS64.TRYWAIT P0, [UR5+0xa0], R5 ;  /* 0x0000a005ff0075a7 */ /* 0x000ea80008001105 */
[----:B------:R-:W-:Y:S01]  /*27b0*/  PRMT R6, R2, 0x654, R7 ;  /* 0x0000065402067816 */ /* 0x000fe20000000007 */
[----:B-1----:R-:W-:Y:S01]  /*27c0*/  @!P2 IMAD.MOV.U32 R4, RZ, RZ, 0x10 ;  /* 0x00000010ff04a424 */ /* 0x002fe200078e00ff */
[----:B--2---:R-:W-:Y:S06]  /*27d0*/  @!P0 BRA `(.L_x_44) ;  /* 0x0000006400b08947 */ /* 0x004fec0003800000 */
.L_x_130:
[----:B------:R-:W-:Y:S01]  /*27e0*/  ULEA UR4, UR6, UR37, 0x4 ;  /* 0x0000002506047291 */ /* 0x000fe2000f8e20ff */
[----:B------:R-:W-:Y:S01]  /*27f0*/  SEL R3, R6, R3, !P2 ;  /* 0x0000000306037207 */ /* 0x000fe20005000000 */
[----:B------:R-:W-:Y:S01]  /*2800*/  UIADD3 UR5, UPT, UPT, UR5, 0x90, URZ ;  /* 0x0000009005057890 */ /* 0x000fe2000fffe0ff */
[----:B-1----:R-:W-:Y:S01]  /*2810*/  LEA R0, R11, UR37, 0x3 ;  /* 0x000000250b007c11 */ /* 0x002fe2000f8e18ff */
[----:B------:R-:W-:Y:S01]  /*2820*/  UIADD3 UR4, UPT, UPT, UR4, 0x120, URZ ;  /* 0x0000012004047890 */ /* 0x000fe2000fffe0ff */
[----:B------:R-:W-:Y:S01]  /*2830*/  SHF.L.U32 R5, R10, 0x1f, RZ ;  /* 0x0000001f0a057819 */ /* 0x000fe200000006ff */
[----:B------:R1:W-:Y:S01]  /*2840*/  @!P2 SYNCS.ARRIVE.TRANS64.RED RZ, [R3+URZ], R4 ;  /* 0x0000000403ffa9a7 */ /* 0x0003e200080004ff */
[----:B------:R-:W-:Y:S01]  /*2850*/  UIADD3 UR6, UPT, UPT, UR6, 0x1, URZ ;  /* 0x0000000106067890 */ /* 0x000fe2000fffe0ff */
[----:B------:R-:W-:-:S03]  /*2860*/  VIADD R8, R8, 0x1 ;  /* 0x0000000108087836 */ /* 0x000fc60000000000 */
[----:B------:R-:W-:Y:S02]  /*2870*/  UISETP.NE.AND UP0, UPT, UR6, 0x2, UPT ;  /* 0x000000020600788c */ /* 0x000fe4000bf05270 */
[----:B------:R-:W-:Y:S06]  /*2880*/  UGETNEXTWORKID.BROADCAST [UR4], [UR5] ;  /* 0x00000000040073ca */ /* 0x000fec0008000100 */
[----:B------:R-:W-:Y:S01]  /*2890*/  USEL UR4, URZ, 0x1, UP0 ;  /* 0x00000001ff047887 */ /* 0x000fe20008000000 */
[----:B------:R-:W-:Y:S01]  /*28a0*/  ISETP.NE.AND P0, PT, R8, 0x2, PT ;  /* 0x000000020800780c */ /* 0x000fe20003f05270 */
[----:B------:R-:W-:Y:S01]  /*28b0*/  USEL UR6, UR6, URZ, UP0 ;  /* 0x000000ff06067287 */ /* 0x000fe20008000000 */
[----:B------:R-:W2:Y:S03]  /*28c0*/  SYNCS.PHASECHK.TRANS64.TRYWAIT P1, [R0+URZ+0x90], R5 ;  /* 0x00009005000075a7 */ /* 0x000ea600080211ff */
[----:B------:R-:W-:Y:S01]  /*28d0*/  LOP3.LUT R12, R12, UR4, RZ, 0x3c, !PT ;  /* 0x000000040c0c7c12 */ /* 0x000fe2000f8e3cff */
[----:B-12---:R-:W-:Y:S07]  /*28e0*/  @!P1 BRA `(.L_x_45) ;  /* 0x0000006400849947 */ /* 0x006fee0003800000 */
.L_x_131:
[C---:B------:R-:W-:Y:S01]  /*28f0*/  LEA R4, R11.reuse, UR37, 0x4 ;  /* 0x000000250b047c11 */ /* 0x040fe2000f8e20ff */
[----:B-1----:R-:W-:Y:S01]  /*2900*/  VIADD R0, R0, 0xa0 ;  /* 0x000000a000007836 */ /* 0x002fe20000000000 */
[----:B------:R-:W-:Y:S01]  /*2910*/  SEL R8, R8, RZ, P0 ;  /* 0x000000ff08087207 */ /* 0x000fe20000000000 */
[----:B------:R-:W-:-:S03]  /*2920*/  VIADD R11, R11, 0x1 ;  /* 0x000000010b0b7836 */ /* 0x000fc60000000000 */
[----:B------:R-:W1:Y:S01]  /*2930*/  LDS.128 R4, [R4+0x120] ;  /* 0x0001200004047984 */ /* 0x000e620000000c00 */
[----:B------:R-:W-:Y:S02]  /*2940*/  PRMT R0, RZ, 0x654, R0 ;  /* 0x00000654ff007816 */ /* 0x000fe40000000000 */
[C---:B------:R-:W-:Y:S01]  /*2950*/  ISETP.NE.AND P1, PT, R11.reuse, 0x2, PT ;  /* 0x000000020b00780c */ /* 0x040fe20003f25270 */
[----:B------:R-:W-:Y:S01]  /*2960*/  @!PT LDS RZ, [RZ] ;  /* 0x00000000fffff984 */ /* 0x000fe20000000800 */
[----:B------:R-:W-:Y:S01]  /*2970*/  @!PT LDS RZ, [RZ] ;  /* 0x00000000fffff984 */ /* 0x000fe20000000800 */
[----:B------:R-:W-:Y:S01]  /*2980*/  @!PT LDS RZ, [RZ] ;  /* 0x00000000fffff984 */ /* 0x000fe20000000800 */
[----:B------:R-:W-:Y:S01]  /*2990*/  @!PT LDS RZ, [RZ] ;  /* 0x00000000fffff984 */ /* 0x000fe20000000800 */
[----:B------:R2:W-:Y:S06]  /*29a0*/  MEMBAR.ALL.CTA ;  /* 0x0000000000007992 */ /* 0x0005ec0000008000 */
[----:B--2---:R-:W2:Y:S01]  /*29b0*/  FENCE.VIEW.ASYNC.S ;  /* 0x00000000000073c6 */ /* 0x004ea20000000000 */
[----:B------:R-:W-:Y:S01]  /*29c0*/  SEL R11, R11, RZ, P1 ;  /* 0x000000ff0b0b7207 */ /* 0x000fe20000800000 */
[----:B--2---:R2:W-:Y:S01]  /*29d0*/  SYNCS.ARRIVE.TRANS64.RED.A1T0 RZ, [R0+URZ], RZ ;  /* 0x000000ff00ff79a7 */ /* 0x0045e200081004ff */
[----:B-1----:R-:W-:-:S02]  /*29e0*/  LOP3.LUT P3, RZ, R6, 0x1, RZ, 0xc0, !PT ;  /* 0x0000000106ff7812 */ /* 0x002fc4000786c0ff */
[----:B------:R-:W-:-:S04]  /*29f0*/  SEL R5, RZ, 0x1, P1 ;  /* 0x00000001ff057807 */ /* 0x000fc80000800000 */
[----:B------:R-:W-:Y:S02]  /*2a00*/  LOP3.LUT R10, R10, R5, RZ, 0x3c, !PT ;  /* 0x000000050a0a7212 */ /* 0x000fe400078e3cff */
[----:B--2---:R-:W-:-:S04]  /*2a10*/  SEL R0, RZ, 0x1, P0 ;  /* 0x00000001ff007807 */ /* 0x004fc80000000000 */
[----:B------:R-:W-:Y:S01]  /*2a20*/  LOP3.LUT R9, R9, R0, RZ, 0x3c, !PT ;  /* 0x0000000009097212 */ /* 0x000fe200078e3cff */
[----:B------:R-:W-:Y:S06]  /*2a30*/  @P3 BRA `(.L_x_46) ;  /* 0xfffffffc002c3947 */ /* 0x000fec000383ffff */
[----:B------:R-:W-:Y:S01]  /*2a40*/  ULEA UR5, UR6, UR37, 0x3 ;  /* 0x0000002506057291 */ /* 0x000fe2000f8e18ff */
[----:B------:R-:W-:-:S08]  /*2a50*/  SHF.L.U32 R3, R12, 0x1f, RZ ;  /* 0x0000001f0c037819 */ /* 0x000fd000000006ff */
[----:B------:R-:W1:Y:S02]  /*2a60*/  SYNCS.PHASECHK.TRANS64 P0, [UR5+0xa0], R3 ;  /* 0x0000a003ff0075a7 */ /* 0x000e640008001005 */
[----:B-1----:R-:W-:Y:S05]  /*2a70*/  @P0 BRA `(.L_x_47) ;  /* 0x0000000000080947 */ /* 0x002fea0003800000 */
[----:B------:R-:W1:Y:S02]  /*2a80*/  SYNCS.PHASECHK.TRANS64.TRYWAIT P0, [UR5+0xa0], R3 ;  /* 0x0000a003ff0075a7 */ /* 0x000e640008001105 */
[----:B-1----:R-:W-:Y:S05]  /*2a90*/  @!P0 BRA `(.L_x_48) ;  /* 0x00000064002c8947 */ /* 0x002fea0003800000 */
.L_x_47:
[----:B------:R-:W-:-:S04]  /*2aa0*/  UIADD3 UR4, UPT, UPT, UR6, 0x1, URZ ;  /* 0x0000000106047890 */ /* 0x000fc8000fffe0ff */
[----:B------:R-:W-:-:S04]  /*2ab0*/  UISETP.NE.AND UP0, UPT, UR4, 0x2, UPT ;  /* 0x000000020400788c */ /* 0x000fc8000bf05270 */
[----:B------:R-:W-:Y:S02]  /*2ac0*/  USEL UR7, URZ, 0x1, UP0 ;  /* 0x00000001ff077887 */ /* 0x000fe40008000000 */
[----:B------:R-:W-:-:S04]  /*2ad0*/  USEL UR4, UR4, URZ, UP0 ;  /* 0x000000ff04047287 */ /* 0x000fc80008000000 */
[----:B------:R-:W-:Y:S01]  /*2ae0*/  ULEA UR4, UR4, UR37, 0x3 ;  /* 0x0000002504047291 */ /* 0x000fe2000f8e18ff */
[----:B-1----:R-:W-:-:S04]  /*2af0*/  LOP3.LUT R3, R12, UR7, RZ, 0x3c, !PT ;  /* 0x000000070c037c12 */ /* 0x002fc8000f8e3cff */
[----:B------:R-:W-:-:S04]  /*2b00*/  SHF.L.U32 R0, R3, 0x1f, RZ ;  /* 0x0000001f03007819 */ /* 0x000fc800000006ff */
[----:B------:R-:W1:Y:S02]  /*2b10*/  SYNCS.PHASECHK.TRANS64 P0, [UR4+0xa0], R0 ;  /* 0x0000a000ff0075a7 */ /* 0x000e640008001004 */
[----:B-1----:R-:W-:Y:S05]  /*2b20*/  @P0 EXIT ;  /* 0x000000000000094d */ /* 0x002fea0003800000 */
[----:B------:R-:W-:Y:S02]  /*2b30*/  SHF.L.U32 R3, R3, 0x1f, RZ ;  /* 0x0000001f03037819 */ /* 0x000fe400000006ff */
[----:B------:R-:W-:-:S07]  /*2b40*/  MOV R0, UR4 ;  /* 0x0000000400007c02 */ /* 0x000fce0008000f00 */
.L_x_49:
[----:B-1----:R1:W2:Y:S02]  /*2b50*/  SYNCS.PHASECHK.TRANS64.TRYWAIT P0, [R0+URZ+0xa0], R3 ;  /* 0x0000a003000075a7 */ /* 0x0022a400080011ff */
[----:B--2---:R-:W-:Y:S05]  /*2b60*/  @!P0 NANOSLEEP.SYNCS 0x989680 ;  /* 0x009896800000895d */ /* 0x004fea0003900000 */
[----:B------:R-:W2:Y:S02]  /*2b70*/  @!P0 SYNCS.PHASECHK.TRANS64 P0, [R0+URZ+0xa0], R3 ;  /* 0x0000a003000085a7 */ /* 0x000ea400080010ff */
[----:B--2---:R-:W-:Y:S05]  /*2b80*/  @P0 EXIT ;  /* 0x000000000000094d */ /* 0x004fea0003800000 */
[----:B------:R-:W-:Y:S05]  /*2b90*/  BRA `(.L_x_49) ;  /* 0xfffffffc00ec7947 */ /* 0x000fea000383ffff */
.L_x_42:
[----:B------:R-:W-:-:S09]  /*2ba0*/  UISETP.NE.AND UP1, UPT, UR8, URZ, UPT ;  /* 0x000000ff0800728c */ /* 0x000fd2000bf25270 */
[----:B------:R-:W-:Y:S05]  /*2bb0*/  BRA.U UP1, `(.L_x_50) ;  /* 0x0000000d01c87547 */ /* 0x000fea000b800000 */
[----:B------:R-:W-:Y:S01]  /*2bc0*/  UMOV UR4, 0x40 ;  /* 0x0000004000047882 */ /* 0x000fe20000000000 */
[----:B------:R-:W-:Y:S01]  /*2bd0*/  NOP ;  /* 0x0000000000007918 */ /* 0x000fe20000000000 */
[----:B------:R-:W-:Y:S01]  /*2be0*/  ULEA UR4, UR37, UR4, 0x18 ;  /* 0x0000000425047291 */ /* 0x000fe2000f8ec0ff */
[----:B------:R-:W-:Y:S02]  /*2bf0*/  UMOV UR5, 0x400 ;  /* 0x0000040000057882 */ /* 0x000fe40000000000 */
[----:B------:R-:W-:-:S06]  /*2c00*/  ULEA UR37, UR37, UR5, 0x18 ;  /* 0x0000000525257291 */ /* 0x000fcc000f8ec0ff */
[----:B------:R-:W1:Y:S02]  /*2c10*/  LDS.U8 R0, [UR4+0x1c] ;  /* 0x00001c04ff007984 */ /* 0x000e640008000000 */
[----:B-1----:R-:W-:-:S13]  /*2c20*/  ISETP.NE.AND P0, PT, R0, RZ, PT ;  /* 0x000000ff0000720c */ /* 0x002fda0003f05270 */
[----:B------:R-:W-:Y:S05]  /*2c30*/  @P0 BRA `(.L_x_51) ;  /* 0x0000000000580947 */ /* 0x000fea0003800000 */
[----:B------:R-:W-:-:S13]  /*2c40*/  ELECT P0, URZ, PT ;  /* 0x0000000000ff782f */ /* 0x000fda0003800000 */
[----:B------:R-:W-:Y:S05]  /*2c50*/  @!P0 BRA `(.L_x_52) ;  /* 0x0000000000608947 */ /* 0x000fea0003800000 */
[----:B------:R-:W-:Y:S01]  /*2c60*/  UMOV UR5, 0x10 ;  /* 0x0000001000057882 */ /* 0x000fe20000000000 */
[----:B------:R-:W-:Y:S01]  /*2c70*/  HFMA2 R0, -RZ, RZ, 0, 5.9604644775390625e-08 ;  /* 0x00000001ff007431 */ /* 0x000fe200000001ff */
[----:B------:R-:W-:-:S03]  /*2c80*/  MOV R2, 0xffff ;  /* 0x0000ffff00027802 */ /* 0x000fc60000000f00 */
[----:B------:R-:W-:Y:S04]  /*2c90*/  DEPBAR.LE SB1, 0x36 ;  /* 0x00009d800000791a */ /* 0x000fe80000000000 */
[----:B------:R-:W1:Y:S02]  /*2ca0*/  UTCATOMSWS.FIND_AND_SET.ALIGN UP0, UR5, UR5 ;  /* 0x00000005000575e3 */ /* 0x000e640008000800 */
[----:B-1----:R-:W-:Y:S01]  /*2cb0*/  MOV R3, UR5 ;  /* 0x0000000500037c02 */ /* 0x002fe20008000f00 */
[----:B------:R-:W-:Y:S06]  /*2cc0*/  BRA.U UP0, `(.L_x_53) ;  /* 0x0000000100187547 */ /* 0x000fec000b800000 */
.L_x_54:
[----:B------:R-:W-:Y:S05]  /*2cd0*/  NANOSLEEP 0x64 ;  /* 0x000000640000795d */ /* 0x000fea0003800000 */
[----:B------:R-:W-:-:S05]  /*2ce0*/  UMOV UR5, 0x10 ;  /* 0x0000001000057882 */ /* 0x000fca0000000000 */
[----:B------:R-:W-:Y:S04]  /*2cf0*/  DEPBAR.LE SB1, 0x36 ;  /* 0x00009d800000791a */ /* 0x000fe80000000000 */
[----:B------:R-:W1:Y:S02]  /*2d00*/  UTCATOMSWS.FIND_AND_SET.ALIGN UP0, UR5, UR5 ;  /* 0x00000005000575e3 */ /* 0x000e640008000800 */
[----:B-1----:R-:W-:Y:S01]  /*2d10*/  MOV R3, UR5 ;  /* 0x0000000500037c02 */ /* 0x002fe20008000f00 */
[----:B------:R-:W-:Y:S05]  /*2d20*/  BRA.U !UP0, `(.L_x_54) ;  /* 0xfffffffd08e87547 */ /* 0x000fea000b83ffff */
.L_x_53:
[-C--:B------:R-:W-:Y:S02]  /*2d30*/  SHF.L.U32 R2, R2, R3.reuse, RZ ;  /* 0x0000000302027219 */ /* 0x080fe400000006ff */
[----:B------:R-:W-:Y:S01]  /*2d40*/  SHF.L.U32 R0, R0, R3, RZ ;  /* 0x0000000300007219 */ /* 0x000fe200000006ff */
[----:B------:R-:W-:Y:S02]  /*2d50*/  IMAD.SHL.U32 R3, R3, 0x20, RZ ;  /* 0x0000002003037824 */ /* 0x000fe400078e00ff */
[----:B------:R1:W-:Y:S04]  /*2d60*/  ATOMS.OR RZ, [UR4+0x14], R2 ;  /* 0x00001402ffff798c */ /* 0x0003e8000b000004 */
[----:B------:R1:W-:Y:S04]  /*2d70*/  ATOMS.OR RZ, [UR4+0x18], R0 ;  /* 0x00001800ffff798c */ /* 0x0003e8000b000004 */
[----:B------:R1:W-:Y:S01]  /*2d80*/  STS [UR37+0x140], R3 ;  /* 0x00014003ff007988 */ /* 0x0003e20008000825 */
[----:B------:R-:W-:Y:S05]  /*2d90*/  BRA `(.L_x_52) ;  /* 0x0000000000107947 */ /* 0x000fea0003800000 */
.L_x_51:
[----:B------:R-:W-:Y:S02]  /*2da0*/  MOV R0, 0xffffffff ;  /* 0xffffffff00007802 */ /* 0x000fe40000000f00 */
[----:B------:R-:W-:-:S03]  /*2db0*/  MOV R2, 0x2de0 ;  /* 0x00002de000027802 */ /* 0x000fc60000000f00 */
[----:B------:R1:W-:Y:S04]  /*2dc0*/  STS [UR37+0x140], R0 ;  /* 0x00014000ff007988 */ /* 0x0003e80008000825 */
[----:B-1-3-5:R-:W-:Y:S05]  /*2dd0*/  CALL.REL.NOINC `($__internal_1_$__cuda_sm10x_tcgen05_guardrail_trap_phase_invalid_during_alloc) ;  /* 0x0000006400bc7944 */ /* 0x02afea0003c00000 */
.L_x_52:
[----:B------:R-:W-:Y:S05]  /*2de0*/  WARPSYNC.ALL ;  /* 0x0000000000007948 */ /* 0x000fea0003800000 */
[----:B------:R-:W2:Y:S01]  /*2df0*/  S2UR UR9, SR_CgaCtaId ;  /* 0x00000000000979c3 */ /* 0x000ea20000008800 */
[----:B------:R-:W-:Y:S01]  /*2e00*/  UMOV UR4, 0x400 ;  /* 0x0000040000047882 */ /* 0x000fe20000000000 */
[----:B------:R-:W-:-:S06]  /*2e10*/  NOP ;  /* 0x0000000000007918 */ /* 0x000fcc0000000000 */
[----:B------:R-:W-:Y:S06]  /*2e20*/  BAR.ARV 0x6, 0xa0 ;  /* 0x0182800000007b1d */ /* 0x000fec0000002000 */
[----:B------:R-:W4:Y:S01]  /*2e30*/  LDCU UR5, c[0x0][0x38c] ;  /* 0x00007180ff0577ac */ /* 0x000f220008000800 */
[----:B------:R-:W-:Y:S01]  /*2e40*/  IMAD.MOV.U32 R11, RZ, RZ, 0x1 ;  /* 0x00000001ff0b7424 */ /* 0x000fe200078e00ff */
[----:B------:R-:W-:Y:S01]  /*2e50*/  CS2R R8, SRZ ;  /* 0x0000000000087805 */ /* 0x000fe2000001ff00 */
[----:B------:R-:W-:Y:S01]  /*2e60*/  IMAD.MOV.U32 R10, RZ, RZ, RZ ;  /* 0x000000ffff0a7224 */ /* 0x000fe200078e00ff */
[----:B------:R-:W-:Y:S01]  /*2e70*/  UMOV UR12, URZ ;  /* 0x000000ff000c7c82 */ /* 0x000fe20008000000 */
[----:B------:R-:W-:Y:S01]  /*2e80*/  UMOV UR11, URZ ;  /* 0x000000ff000b7c82 */ /* 0x000fe20008000000 */
[----:B------:R-:W-:Y:S01]  /*2e90*/  UMOV UR22, 0x0 ;  /* 0x0000000000167882 */ /* 0x000fe20000000000 */
[----:B------:R-:W-:Y:S01]  /*2ea0*/  UMOV UR23, 0x42c0490 ;  /* 0x042c049000177882 */ /* 0x000fe20000000000 */
[----:B------:R-:W-:Y:S01]  /*2eb0*/  UMOV UR20, 0x0 ;  /* 0x0000000000147882 */ /* 0x000fe20000000000 */
[----:B------:R-:W-:Y:S01]  /*2ec0*/  UMOV UR21, 0x42c0490 ;  /* 0x042c049000157882 */ /* 0x000fe20000000000 */
[----:B--2---:R-:W-:Y:S01]  /*2ed0*/  ULEA UR9, UR9, UR4, 0x18 ;  /* 0x0000000409097291 */ /* 0x004fe2000f8ec0ff */
[----:B------:R-:W2:Y:S03]  /*2ee0*/  LDCU UR4, c[0x0][0x38c] ;  /* 0x00007180ff0477ac */ /* 0x000ea60008000800 */
[----:B------:R-:W-:-:S02]  /*2ef0*/  UIADD3 UR10, UPT, UPT, UR9, 0xb300, URZ ;  /* 0x0000b300090a7890 */ /* 0x000fc4000fffe0ff */
[----:B----4-:R-:W-:-:S03]  /*2f00*/  UISETP.GE.AND UP3, UPT, UR5, 0x1, UPT ;  /* 0x000000010500788c */ /* 0x010fc6000bf66270 */
[----:B-1----:R-:W1:Y:S01]  /*2f10*/  LDS R0, [UR9+0x140] ;  /* 0x00014009ff007984 */ /* 0x002e620008000800 */
[----:B------:R-:W-:Y:S01]  /*2f20*/  USHF.R.U32.HI UR10, URZ, 0x4, UR10 ;  /* 0x00000004ff0a7899 */ /* 0x000fe2000801160a */
[----:B------:R-:W-:Y:S01]  /*2f30*/  UMOV UR26, 0x0 ;  /* 0x00000000001a7882 */ /* 0x000fe20000000000 */
[----:B------:R-:W-:Y:S02]  /*2f40*/  UMOV UR27, 0x42c0490 ;  /* 0x042c0490001b7882 */ /* 0x000fe40000000000 */
[----:B------:R-:W-:Y:S01]  /*2f50*/  ULOP3.LUT UR10, UR10, 0x3fff, URZ, 0xc0, !UPT ;  /* 0x00003fff0a0a7892 */ /* 0x000fe2000f8ec0ff */
[----:B------:R-:W-:Y:S01]  /*2f60*/  UMOV UR24, 0x0 ;  /* 0x0000000000187882 */ /* 0x000fe20000000000 */
[----:B------:R-:W-:Y:S02]  /*2f70*/  UMOV UR25, 0x42c0490 ;  /* 0x042c049000197882 */ /* 0x000fe40000000000 */
[----:B------:R-:W-:Y:S02]  /*2f80*/  ULOP3.LUT UR10, UR10, 0x10000, URZ, 0xfc, !UPT ;  /* 0x000100000a0a7892 */ /* 0x000fe4000f8efcff */
[----:B--2---:R-:W-:-:S04]  /*2f90*/  UIADD3 UR4, UPT, UPT, UR4, 0x3f, URZ ;  /* 0x0000003f04047890 */ /* 0x004fc8000fffe0ff */
[----:B------:R-:W-:-:S04]  /*2fa0*/  USHF.R.S32.HI UR8, URZ, 0x1f, UR4 ;  /* 0x0000001fff087899 */ /* 0x000fc80008011404 */
[----:B------:R-:W-:Y:S02]  /*2fb0*/  ULEA.HI UR8, UR8, UR4, URZ, 0x6 ;  /* 0x0000000408087291 */ /* 0x000fe4000f8f30ff */
[----:B------:R-:W-:Y:S02]  /*2fc0*/  UIADD3 UR4, UPT, UPT, UR9, 0x17300, URZ ;  /* 0x0001730009047890 */ /* 0x000fe4000fffe0ff */
[----:B------:R-:W-:Y:S02]  /*2fd0*/  USHF.R.S32.HI UR8, URZ, 0x6, UR8 ;  /* 0x00000006ff087899 */ /* 0x000fe40008011408 */
[----:B------:R-:W-:Y:S02]  /*2fe0*/  USHF.R.U32.HI UR4, URZ, 0x4, UR4 ;  /* 0x00000004ff047899 */ /* 0x000fe40008011604 */
[----:B------:R-:W-:Y:S02]  /*2ff0*/  UISETP.LT.AND UP0, UPT, UR8, 0x1, UPT ;  /* 0x000000010800788c */ /* 0x000fe4000bf01270 */
[----:B------:R-:W-:-:S02]  /*3000*/  ULOP3.LUT UR4, UR4, 0x3fff, URZ, 0xc0, !UPT ;  /* 0x00003fff04047892 */ /* 0x000fc4000f8ec0ff */
[----:B------:R-:W-:Y:S02]  /*3010*/  USEL UR16, UR8, 0x1, !UP0 ;  /* 0x0000000108107887 */ /* 0x000fe4000c000000 */
[----:B------:R-:W-:Y:S02]  /*3020*/  ULOP3.LUT UR4, UR4, 0x10000, URZ, 0xfc, !UPT ;  /* 0x0001000004047892 */ /* 0x000fe4000f8efcff */
[----:B------:R-:W-:Y:S01]  /*3030*/  UIADD3 UR16, UPT, UPT, -UR16, URZ, URZ ;  /* 0x000000ff10107290 */ /* 0x000fe2000fffe1ff */
[----:B-1----:R-:W-:-:S15]  /*3040*/  R2UR UR13, R0 ;  /* 0x00000000000d72ca */ /* 0x002fde00000e0000 */
.L_x_61:
[----:B------:R-:W-:Y:S02]  /*3050*/  LEA R0, R10, UR9, 0x3 ;  /* 0x000000090a007c11 */ /* 0x000fe4000f8e18ff */
[----:B------:R-:W-:Y:S02]  /*3060*/  SHF.L.U32 R5, R9, 0x1f, RZ ;  /* 0x0000001f09057819 */ /* 0x000fe400000006ff */
[----:B------:R-:W-:Y:S01]  /*3070*/  PLOP3.LUT P0, PT, PT, PT, UP3, 0x80, 0x8 ;  /* 0x000000000008781c */ /* 0x000fe20003f0f038 */
[----:B------:R-:W-:Y:S01]  /*3080*/  VIADD R3, R0, 0xa0 ;  /* 0x000000a000037836 */ /* 0x000fe20000000000 */
[----:B-1----:R-:W1:Y:S02]  /*3090*/  SYNCS.PHASECHK.TRANS64.TRYWAIT P1, [R0+URZ+0x90], R5 ;  /* 0x00009005000075a7 */ /* 0x002e6400080211ff */
[----:B-1--4-:R-:W-:Y:S09]  /*30a0*/  @!P1 BRA `(.L_x_55) ;  /* 0x0000005c00c09947 */ /* 0x012ff20003800000 */
.L_x_133:
[----:B------:R-:W-:Y:S01]  /*30b0*/  LEA R4, R10, UR9, 0x4 ;  /* 0x000000090a047c11 */ /* 0x000fe2000f8e20ff */
[----:B------:R-:W-:Y:S01]  /*30c0*/  @UP3 ULEA UR5, UR11, UR9, 0x3 ;  /* 0x000000090b053291 */ /* 0x000fe2000f8e18ff */
[----:B------:R-:W-:Y:S01]  /*30d0*/  PLOP3.LUT P2, PT, PT, PT, PT, 0x80, 0x8 ;  /* 0x000000000008781c */ /* 0x000fe20003f4f070 */
[----:B------:R-:W-:Y:S01]  /*30e0*/  ULEA UR14, UR12, UR9, 0x3 ;  /* 0x000000090c0e7291 */ /* 0x000fe2000f8e18ff */
[----:B------:R-:W-:Y:S01]  /*30f0*/  PRMT R3, RZ, 0x654, R3 ;  /* 0x00000654ff037816 */ /* 0x000fe20000000003 */
[----:B------:R-:W-:Y:S01]  /*3100*/  ULEA.HI UR15, UR12, UR12, URZ, 0x1 ;  /* 0x0000000c0c0f7291 */ /* 0x000fe2000f8f08ff */
[----:B-1----:R-:W1:Y:S01]  /*3110*/  LDS.128 R4, [R4+0x120] ;  /* 0x0001200004047984 */ /* 0x002e620000000c00 */
[----:B------:R-:W-:Y:S02]  /*3120*/  @P0 SHF.L.U32 R2, R8, 0x1f, RZ ;  /* 0x0000001f08020819 */ /* 0x000fe400000006ff */
[----:B------:R-:W-:Y:S01]  /*3130*/  SHF.L.U32 R0, R11, 0x1f, RZ ;  /* 0x0000001f0b007819 */ /* 0x000fe200000006ff */
[----:B------:R-:W-:Y:S01]  /*3140*/  @!PT LDS RZ, [RZ] ;  /* 0x00000000fffff984 */ /* 0x000fe20000000800 */
[----:B------:R-:W-:Y:S01]  /*3150*/  @!PT LDS RZ, [RZ] ;  /* 0x00000000fffff984 */ /* 0x000fe20000000800 */
[----:B------:R-:W-:Y:S01]  /*3160*/  @!PT LDS RZ, [RZ] ;  /* 0x00000000fffff984 */ /* 0x000fe20000000800 */
[----:B------:R-:W-:Y:S01]  /*3170*/  @!PT LDS RZ, [RZ] ;  /* 0x00000000fffff984 */ /* 0x000fe20000000800 */
[----:B------:R2:W-:Y:S06]  /*3180*/  MEMBAR.ALL.CTA ;  /* 0x0000000000007992 */ /* 0x0005ec0000008000 */
[----:B--2---:R-:W2:Y:S02]  /*3190*/  FENCE.VIEW.ASYNC.S ;  /* 0x00000000000073c6 */ /* 0x004ea40000000000 */
[----:B--2---:R2:W-:Y:S01]  /*31a0*/  SYNCS.ARRIVE.TRANS64.RED.A1T0 RZ, [R3+URZ], RZ ;  /* 0x000000ff03ff79a7 */ /* 0x0045e200081004ff */
[----:B------:R2:W4:Y:S01]  /*31b0*/  @P0 SYNCS.PHASECHK.TRANS64.TRYWAIT P2, [UR5], R2 ;  /* 0x00000002ff0005a7 */ /* 0x0005220008041105 */
[----:B------:R-:W-:-:S02]  /*31c0*/  ULOP3.LUT UR5, UR15, 0xffe, URZ, 0xc0, !UPT ;  /* 0x00000ffe0f057892 */ /* 0x000fc4000f8ec0ff */
[----:B------:R-:W-:Y:S01]  /*31d0*/  USHF.R.U32.HI UR15, URZ, 0x1, UR15 ;  /* 0x00000001ff0f7899 */ /* 0x000fe2000801160f */
[----:B-1----:R-:W-:Y:S01]  /*31e0*/  LOP3.LUT P1, RZ, R6, 0x1, RZ, 0xc0, !PT ;  /* 0x0000000106ff7812 */ /* 0x002fe2000782c0ff */
[----:B------:R-:W-:Y:S02]  /*31f0*/  UIADD3 UR5, UPT, UPT, -UR5, UR12, URZ ;  /* 0x0000000c05057290 */ /* 0x000fe4000fffe1ff */
[----:B------:R-:W-:-:S04]  /*3200*/  UIMAD UR15, UR15, 0xb0, UR13 ;  /* 0x000000b00f0f78a4 */ /* 0x000fc8000f8e020d */
[----:B------:R-:W-:Y:S01]  /*3210*/  ULEA UR15, UR5, UR15, 0x14 ;  /* 0x0000000f050f7291 */ /* 0x000fe2000f8ea0ff */
[----:B------:R-:W1:Y:S02]  /*3220*/  SYNCS.PHASECHK.TRANS64.TRYWAIT P0, [UR14+0xd0], R0 ;  /* 0x0000d000ff0075a7 */ /* 0x000e64000800110e */
[----:B-12-4-:R-:W-:Y:S09]  /*3230*/  @!P0 BRA `(.L_x_56) ;  /* 0x0000005c00708947 */ /* 0x016ff20003800000 */
.L_x_135:
[----:B------:R-:W-:Y:S01]  /*3240*/  IADD3 R10, PT, PT, R10, 0x1, RZ ;  /* 0x000000010a0a7810 */ /* 0x000fe20007ffe0ff */
[----:B------:R-:W-:Y:S06]  /*3250*/  BRA.U !UP3, `(.L_x_57) ;  /* 0x000000010bc07547 */ /* 0x000fec000b800000 */
[----:B------:R-:W-:Y:S01]  /*3260*/  UPLOP3.LUT UP4, UPT, UPT, UPT, UPT, 0x40, 0x4 ;  /* 0x000000000004789c */ /* 0x000fe20003f8e870 */
[----:B------:R-:W-:Y:S01]  /*3270*/  UMOV UR18, UR16 ;  /* 0x0000001000127c82 */ /* 0x000fe20008000000 */
[----:B------:R-:W-:Y:S01]  /*3280*/  UMOV UR17, UR8 ;  /* 0x0000000800117c82 */ /* 0x000fe20008000000 */
[----:B------:R-:W-:-:S08]  /*3290*/  UMOV UR5, UR11 ;  /* 0x0000000b00057c82 */ /* 0x000fd00008000000 */
.L_x_60:
[----:B------:R-:W-:Y:S02]  /*32a0*/  UIADD3 UR18, UPT, UPT, UR18, 0x1, URZ ;  /* 0x0000000112127890 */ /* 0x000fe4000fffe0ff */
[----:B--2---:R-:W-:Y:S02]  /*32b0*/  ULEA UR7, UR5, UR9, 0x3 ;  /* 0x0000000905077291 */ /* 0x004fe4000f8e18ff */
[----:B------:R-:W-:Y:S01]  /*32c0*/  UISETP.NE.AND UP0, UPT, UR18, URZ, UPT ;  /* 0x000000ff1200728c */ /* 0x000fe2000bf05270 */
[----:B----4-:R-:W-:Y:S10]  /*32d0*/  @P2 BRA `(.L_x_58) ;  /* 0x00000000000c2947 */ /* 0x010ff40003800000 */
[----:B-1----:R-:W-:Y:S04]  /*32e0*/  SHF.L.U32 R3, R8, 0x1f, RZ ;  /* 0x0000001f08037819 */ /* 0x002fe800000006ff */
[----:B------:R-:W1:Y:S02]  /*32f0*/  SYNCS.PHASECHK.TRANS64.TRYWAIT P0, [UR7], R3 ;  /* 0x00000003ff0075a7 */ /* 0x000e640008001107 */
[----:B-1----:R-:W-:Y:S05]  /*3300*/  @!P0 BRA `(.L_x_59) ;  /* 0x0000005c00548947 */ /* 0x002fea0003800000 */
.L_x_58:
[----:B------:R-:W-:Y:S01]  /*3310*/  UISETP.NE.AND UP1, UPT, UR17, 0x1, UPT ;  /* 0x000000011100788c */ /* 0x000fe2000bf25270 */
[----:B------:R-:W-:Y:S01]  /*3320*/  PLOP3.LUT P2, PT, PT, PT, PT, 0x80, 0x8 ;  /* 0x000000000008781c */ /* 0x000fe20003f4f070 */
[----:B------:R-:W-:Y:S02]  /*3330*/  UIADD3 UR11, UPT, UPT, UR5, 0x1, URZ ;  /* 0x00000001050b7890 */ /* 0x000fe4000fffe0ff */
[----:B------:R-:W-:Y:S02]  /*3340*/  UIMAD UR6, UR5, 0x580, UR4 ;  /* 0x00000580050678a4 */ /* 0x000fe4000f8e0204 */
[----:B------:R-:W-:Y:S01]  /*3350*/  UISETP.NE.AND UP2, UPT, UR11, 0x6, UPT ;  /* 0x000000060b00788c */ /* 0x000fe2000bf45270 */
[----:B------:R-:W-:Y:S01]  /*3360*/  PLOP3.LUT P0, PT, PT, PT, UP1, 0x80, 0x8 ;  /* 0x000000000008781c */ /* 0x000fe20003f0f018 */
[----:B------:R-:W-:Y:S02]  /*3370*/  UIADD3 UR40, UPT, UPT, UR6, 0x2, URZ ;  /* 0x0000000206287890 */ /* 0x000fe4000fffe0ff */
[----:B------:R-:W-:Y:S02]  /*3380*/  USEL UR28, URZ, 0x1, UP2 ;  /* 0x00000001ff1c7887 */ /* 0x000fe40009000000 */
[----:B------:R-:W-:Y:S02]  /*3390*/  USEL UR11, UR11, URZ, UP2 ;  /* 0x000000ff0b0b7287 */ /* 0x000fe40009000000 */
[----:B------:R-:W-:Y:S02]  /*33a0*/  UIADD3 UR36, UPT, UPT, UR6, 0x4, URZ ;  /* 0x0000000406247890 */ /* 0x000fe4000fffe0ff */
[----:B------:R-:W-:Y:S01]  /*33b0*/  @UP1 ULEA UR19, UR11, UR9, 0x3 ;  /* 0x000000090b131291 */ /* 0x000fe2000f8e18ff */
[----:B------:R-:W-:Y:S01]  /*33c0*/  LOP3.LUT R8, R8, UR28, RZ, 0x3c, !PT ;  /* 0x0000001c08087c12 */ /* 0x000fe2000f8e3cff */
[----:B------:R-:W-:Y:S02]  /*33d0*/  ULEA UR28, UR5, UR10, 0x9 ;  /* 0x0000000a051c7291 */ /* 0x000fe4000f8e48ff */
[----:B------:R-:W-:Y:S01]  /*33e0*/  UIADD3 UR32, UPT, UPT, UR6, 0x6, URZ ;  /* 0x0000000606207890 */ /* 0x000fe2000fffe0ff */
[----:B-1----:R-:W-:Y:S01]  /*33f0*/  @P0 SHF.L.U32 R0, R8, 0x1f, RZ ;  /* 0x0000001f08000819 */ /* 0x002fe200000006ff */
[----:B------:R-:W-:Y:S02]  /*3400*/  UIADD3 UR38, UPT, UPT, UR28, 0x2, URZ ;  /* 0x000000021c267890 */ /* 0x000fe4000fffe0ff */
[----:B------:R-:W-:Y:S01]  /*3410*/  UIADD3 UR34, UPT, UPT, UR28, 0x4, URZ ;  /* 0x000000041c227890 */ /* 0x000fe2000fffe0ff */
[----:B------:R2:W4:Y:S01]  /*3420*/  @P0 SYNCS.PHASECHK.TRANS64.TRYWAIT P2, [UR19], R0 ;  /* 0x00000000ff0005a7 */ /* 0x0005220008041113 */
[----:B------:R-:W-:Y:S02]  /*3430*/  UIADD3 UR30, UPT, UPT, UR28, 0x6, URZ ;  /* 0x000000061c1e7890 */ /* 0x000fe4000fffe0ff */
[----:B------:R-:W-:Y:S02]  /*3440*/  UIADD3 UR19, UPT, UPT, UR7, 0x30, URZ ;  /* 0x0000003007137890 */ /* 0x000fe4000fffe0ff */
[----:B------:R-:W-:Y:S01]  /*3450*/  UIADD3 UR17, UPT, UPT, UR17, -0x1, URZ ;  /* 0xffffffff11117890 */ /* 0x000fe2000fffe0ff */
[----:B------:R-:W-:Y:S01]  /*3460*/  UMOV UR7, 0x40004040 ;  /* 0x4000404000077882 */ /* 0x000fe20000000000 */
[----:B------:R-:W-:Y:S01]  /*3470*/  UMOV UR29, 0x40004040 ;  /* 0x40004040001d7882 */ /* 0x000fe20000000000 */
[----:B------:R-:W-:Y:S01]  /*3480*/  UMOV UR41, 0x40004040 ;  /* 0x4000404000297882 */ /* 0x000fe20000000000 */
[----:B------:R2:W-:Y:S01]  /*3490*/  UTCHMMA gdesc[UR28], gdesc[UR6], tmem[UR15], tmem[UR22], idesc[UR23], UP4 ;  /* 0x00ff16061c0075ea */ /* 0x0005e2000a00000f */
[----:B------:R-:W-:Y:S01]  /*34a0*/  UPLOP3.LUT UP4, UPT, UPT, UPT, UPT, 0x80, 0x8 ;  /* 0x000000000008789c */ /* 0x000fe20003f8f070 */
[----:B------:R-:W-:Y:S01]  /*34b0*/  UMOV UR39, 0x40004040 ;  /* 0x4000404000277882 */ /* 0x000fe20000000000 */
[----:B------:R-:W-:Y:S01]  /*34c0*/  UMOV UR37, 0x40004040 ;  /* 0x4000404000257882 */ /* 0x000fe20000000000 */
[----:B------:R2:W-:Y:S01]  /*34d0*/  UTCHMMA gdesc[UR38], gdesc[UR40], tmem[UR15], tmem[UR20], idesc[UR21], UPT ;  /* 0x00ff1428260075ea */ /* 0x0005e2000b80000f */
[----:B------:R-:W-:Y:S01]  /*34e0*/  UMOV UR35, 0x40004040 ;  /* 0x4000404000237882 */ /* 0x000fe20000000000 */
[----:B------:R-:W-:Y:S01]  /*34f0*/  UMOV UR33, 0x40004040 ;  /* 0x4000404000217882 */ /* 0x000fe20000000000 */
[----:B------:R-:W-:Y:S01]  /*3500*/  UMOV UR31, 0x40004040 ;  /* 0x40004040001f7882 */ /* 0x000fe20000000000 */
[----:B------:R2:W-:Y:S01]  /*3510*/  UTCHMMA gdesc[UR34], gdesc[UR36], tmem[UR15], tmem[UR26], idesc[UR27], UPT ;  /* 0x00ff1a24220075ea */ /* 0x0005e2000b80000f */
[----:B------:R2:W-:Y:S01]  /*3520*/  UTCHMMA gdesc[UR30], gdesc[UR32], tmem[UR15], tmem[UR24], idesc[UR25], UPT ;  /* 0x00ff18201e0075ea */ /* 0x0005e2000b80000f */
[----:B------:R2:W-:Y:S01]  /*3530*/  UTCBAR [UR19], URZ ;  /* 0x000000ff130073e9 */ /* 0x0005e200080000ff */
[----:B------:R-:W-:Y:S01]  /*3540*/  UMOV UR5, UR11 ;  /* 0x0000000b00057c82 */ /* 0x000fe20008000000 */
[----:B------:R-:W-:Y:S05]  /*3550*/  BRA.U UP0, `(.L_x_60) ;  /* 0xfffffffd00507547 */ /* 0x000fea000b83ffff */
.L_x_57:
[----:B------:R-:W-:Y:S01]  /*3560*/  UIADD3 UR12, UPT, UPT, UR12, 0x1, URZ ;  /* 0x000000010c0c7890 */ /* 0x000fe2000fffe0ff */
[C---:B------:R-:W-:Y:S01]  /*3570*/  ISETP.NE.AND P0, PT, R10.reuse, 0x2, PT ;  /* 0x000000020a00780c */ /* 0x040fe20003f05270 */
[----:B------:R-:W-:Y:S02]  /*3580*/  UIADD3 UR14, UPT, UPT, UR14, 0xb0, URZ ;  /* 0x000000b00e0e7890 */ /* 0x000fe4000fffe0ff */
[----:B------:R-:W-:Y:S01]  /*3590*/  UISETP.NE.AND UP0, UPT, UR12, 0x4, UPT ;  /* 0x000000040c00788c */ /* 0x000fe2000bf05270 */
[----:B-12---:R-:W-:Y:S02]  /*35a0*/  SEL R0, RZ, 0x1, P0 ;  /* 0x00000001ff007807 */ /* 0x006fe40000000000 */
[----:B------:R-:W-:Y:S01]  /*35b0*/  SEL R10, R10, RZ, P0 ;  /* 0x000000ff0a0a7207 */ /* 0x000fe20000000000 */
[----:B------:R-:W-:Y:S01]  /*35c0*/  USEL UR5, URZ, 0x1, UP0 ;  /* 0x00000001ff057887 */ /* 0x000fe20008000000 */
[----:B------:R-:W-:Y:S01]  /*35d0*/  LOP3.LUT R9, R9, R0, RZ, 0x3c, !PT ;  /* 0x0000000009097212 */ /* 0x000fe200078e3cff */
[----:B------:R-:W-:Y:S01]  /*35e0*/  USEL UR12, UR12, URZ, UP0 ;  /* 0x000000ff0c0c7287 */ /* 0x000fe20008000000 */
[----:B------:R1:W-:Y:S03]  /*35f0*/  UTCBAR [UR14], URZ ;  /* 0x000000ff0e0073e9 */ /* 0x0003e600080000ff */
[----:B------:R-:W-:Y:S01]  /*3600*/  LOP3.LUT R11, R11, UR5, RZ, 0x3c, !PT ;  /* 0x000000050b0b7c12 */ /* 0x000fe2000f8e3cff */
[----:B------:R-:W-:Y:S07]  /*3610*/  @P1 BRA `(.L_x_61) ;  /* 0xfffffff8008c1947 */ /* 0x000fee000383ffff */
[----:B------:R-:W2:Y:S01]  /*3620*/  S2UR UR4, SR_CgaCtaId ;  /* 0x00000000000479c3 */ /* 0x000ea20000008800 */
[----:B------:R-:W-:Y:S01]  /*3630*/  ELECT P0, URZ, PT ;  /* 0x0000000000ff782f */ /* 0x000fe20003800000 */
[----:B------:R-:W-:Y:S01]  /*3640*/  IMAD.MOV.U32 R0, RZ, RZ, 0x1 ;  /* 0x00000001ff007424 */ /* 0x000fe200078e00ff */
[----:B------:R-:W-:Y:S01]  /*3650*/  UIADD3 UR9, UPT, UPT, UR9, 0xd0, URZ ;  /* 0x000000d009097890 */ /* 0x000fe2000fffe0ff */
[----:B------:R-:W-:Y:S01]  /*3660*/  SHF.L.U32 R3, R11, 0x1f, RZ ;  /* 0x0000001f0b037819 */ /* 0x000fe200000006ff */
[----:B------:R-:W-:-:S03]  /*3670*/  UMOV UR5, 0x40 ;  /* 0x0000004000057882 */ /* 0x000fc60000000000 */
[----:B------:R-:W-:Y:S01]  /*3680*/  UVIRTCOUNT.DEALLOC.SMPOOL 0x80 ;  /* 0x000000800000784c */ /* 0x000fe20000000000 */
[----:B--2---:R-:W-:Y:S02]  /*3690*/  ULEA UR4, UR4, UR5, 0x18 ;  /* 0x0000000504047291 */ /* 0x004fe4000f8ec0ff */
[----:B------:R-:W-:-:S07]  /*36a0*/  ULEA UR5, UR12, UR9, 0x3 ;  /* 0x000000090c057291 */ /* 0x000fce000f8e18ff */
[----:B------:R2:W-:Y:S02]  /*36b0*/  @P0 STS.U8 [UR4+0x1c], R0 ;  /* 0x00001c00ff000988 */ /* 0x0005e40008000004 */
[----:B------:R-:W3:Y:S02]  /*36c0*/  SYNCS.PHASECHK.TRANS64.TRYWAIT P0, [UR5], R3 ;  /* 0x00000003ff0075a7 */ /* 0x000ee40008001105 */
[----:B--23--:R-:W-:Y:S05]  /*36d0*/  @!P0 BRA `(.L_x_62) ;  /* 0x0000005800788947 */ /* 0x00cfea0003800000 */
.L_x_138:
[----:B------:R-:W-:-:S04]  /*36e0*/  UIADD3 UR6, UPT, UPT, UR12, 0x1, URZ ;  /* 0x000000010c067890 */ /* 0x000fc8000fffe0ff */
[----:B------:R-:W-:-:S04]  /*36f0*/  UISETP.NE.AND UP0, UPT, UR6, 0x4, UPT ;  /* 0x000000040600788c */ /* 0x000fc8000bf05270 */
[----:B------:R-:W-:Y:S02]  /*3700*/  USEL UR7, URZ, 0x1, UP0 ;  /* 0x00000001ff077887 */ /* 0x000fe40008000000 */
[----:B------:R-:W-:-:S04]  /*3710*/  USEL UR6, UR6, URZ, UP0 ;  /* 0x000000ff06067287 */ /* 0x000fc80008000000 */
[----:B------:R-:W-:Y:S01]  /*3720*/  ULEA UR5, UR6, UR9, 0x3 ;  /* 0x0000000906057291 */ /* 0x000fe2000f8e18ff */
[----:B------:R-:W-:-:S04]  /*3730*/  LOP3.LUT R2, R11, UR7, RZ, 0x3c, !PT ;  /* 0x000000070b027c12 */ /* 0x000fc8000f8e3cff */
[----:B--2---:R-:W-:-:S04]  /*3740*/  SHF.L.U32 R3, R2, 0x1f, RZ ;  /* 0x0000001f02037819 */ /* 0x004fc800000006ff */
[----:B------:R-:W2:Y:S02]  /*3750*/  SYNCS.PHASECHK.TRANS64.TRYWAIT P0, [UR5], R3 ;  /* 0x00000003ff0075a7 */ /* 0x000ea40008001105 */
[----:B--2---:R-:W-:Y:S05]  /*3760*/  @!P0 BRA `(.L_x_63) ;  /* 0x00000058006c8947 */ /* 0x004fea0003800000 */
.L_x_140:
        /* <DEDUP_REMOVED lines=9> */
.L_x_142:
[----:B------:R-:W-:-:S04]  /*3800*/  UIADD3 UR6, UPT, UPT, UR6, 0x1, URZ ;  /* 0x0000000106067890 */ /* 0x000fc8000fffe0ff */
[----:B------:R-:W-:-:S04]  /*3810*/  UISETP.NE.AND UP0, UPT, UR6, 0x4, UPT ;  /* 0x000000040600788c */ /* 0x000fc8000bf05270 */
[----:B------:R-:W-:Y:S02]  /*3820*/  USEL UR5, URZ, 0x1, UP0 ;  /* 0x00000001ff057887 */ /* 0x000fe40008000000 */
[----:B------:R-:W-:-:S04]  /*3830*/  USEL UR6, UR6, URZ, UP0 ;  /* 0x000000ff06067287 */ /* 0x000fc80008000000 */
[----:B------:R-:W-:Y:S01]  /*3840*/  ULEA UR6, UR6, UR9, 0x3 ;  /* 0x0000000906067291 */ /* 0x000fe2000f8e18ff */
[----:B--2---:R-:W-:-:S04]  /*3850*/  LOP3.LUT R3, R2, UR5, RZ, 0x3c, !PT ;  /* 0x0000000502037c12 */ /* 0x004fc8000f8e3cff */
[----:B------:R-:W-:-:S04]  /*3860*/  SHF.L.U32 R3, R3, 0x1f, RZ ;  /* 0x0000001f03037819 */ /* 0x000fc800000006ff */
[----:B------:R-:W2:Y:S02]  /*3870*/  SYNCS.PHASECHK.TRANS64.TRYWAIT P0, [UR6], R3 ;  /* 0x00000003ff0075a7 */ /* 0x000ea40008001106 */
[----:B--2---:R-:W-:Y:S05]  /*3880*/  @!P0 BRA `(.L_x_65) ;  /* 0x0000005800548947 */ /* 0x004fea0003800000 */
.L_x_144:
[----:B------:R-:W-:Y:S01]  /*3890*/  NOP ;  /* 0x0000000000007918 */ /* 0x000fe20000000000 */
[----:B--2---:R-:W2:Y:S01]  /*38a0*/  LDS R0, [UR4+0x14] ;  /* 0x00001404ff007984 */ /* 0x004ea20008000800 */
[----:B------:R-:W-:Y:S01]  /*38b0*/  ULOP3.LUT UR6, UR13, 0xffff, URZ, 0xc0, !UPT ;  /* 0x0000ffff0d067892 */ /* 0x000fe2000f8ec0ff */
[----:B------:R-:W-:Y:S01]  /*38c0*/  UMOV UR8, 0xffff ;  /* 0x0000ffff00087882 */ /* 0x000fe20000000000 */
[----:B------:R-:W-:Y:S02]  /*38d0*/  UMOV UR5, 0x1 ;  /* 0x0000000100057882 */ /* 0x000fe40000000000 */
[----:B------:R-:W-:-:S04]  /*38e0*/  USHF.R.U32.HI UR6, URZ, 0x5, UR6 ;  /* 0x00000005ff067899 */ /* 0x000fc80008011606 */
[----:B------:R-:W-:Y:S02]  /*38f0*/  USHF.L.U32 UR8, UR8, UR6, URZ ;  /* 0x0000000608087299 */ /* 0x000fe400080006ff */
[----:B------:R-:W-:-:S04]  /*3900*/  USHF.L.U32 UR5, UR5, UR6, URZ ;  /* 0x0000000605057299 */ /* 0x000fc800080006ff */
[----:B--2---:R-:W-:-:S04]  /*3910*/  LOP3.LUT R0, R0, UR8, RZ, 0xc0, !PT ;  /* 0x0000000800007c12 */ /* 0x004fc8000f8ec0ff */
[----:B------:R-:W-:-:S13]  /*3920*/  ISETP.NE.AND P0, PT, R0, UR8, PT ;  /* 0x0000000800007c0c */ /* 0x000fda000bf05270 */
[----:B------:R-:W-:Y:S05]  /*3930*/  @P0 BRA `(.L_x_66) ;  /* 0x0000000000580947 */ /* 0x000fea0003800000 */
[----:B------:R-:W2:Y:S02]  /*3940*/  LDS R0, [UR4+0x18] ;  /* 0x00001804ff007984 */ /* 0x000ea40008000800 */
[----:B--2---:R-:W-:-:S04]  /*3950*/  LOP3.LUT R0, R0, UR5, RZ, 0xc0, !PT ;  /* 0x0000000500007c12 */ /* 0x004fc8000f8ec0ff */
[----:B------:R-:W-:-:S13]  /*3960*/  ISETP.NE.AND P0, PT, R0, UR5, PT ;  /* 0x0000000500007c0c */ /* 0x000fda000bf05270 */
[----:B------:R-:W-:Y:S05]  /*3970*/  @P0 BRA `(.L_x_67) ;  /* 0x00000000003c0947 */ /* 0x000fea0003800000 */
[----:B------:R-:W2:Y:S01]  /*3980*/  S2R R2, SR_LANEID ;  /* 0x0000000000027919 */ /* 0x000ea20000000000 */
[----:B------:R-:W-:Y:S01]  /*3990*/  ULOP3.LUT UR8, URZ, UR8, URZ, 0x33, !UPT ;  /* 0x00000008ff087292 */ /* 0x000fe2000f8e33ff */
[----:B------:R-:W-:Y:S01]  /*39a0*/  LOP3.LUT R4, RZ, UR5, RZ, 0x33, !PT ;  /* 0x00000005ff047c12 */ /* 0x000fe2000f8e33ff */
[----:B------:R-:W-:Y:S02]  /*39b0*/  VOTEU.ANY UR7, UPT, PT ;  /* 0x0000000000077886 */ /* 0x000fe400038e0100 */
[----:B------:R-:W-:Y:S01]  /*39c0*/  UFLO.U32 UR7, UR7 ;  /* 0x00000007000772bd */ /* 0x000fe200080e0000 */
[----:B------:R-:W3:Y:S01]  /*39d0*/  REDUX UR5, R4 ;  /* 0x00000000040573c4 */ /* 0x000ee20000000000 */
[----:B------:R-:W-:-:S06]  /*39e0*/  IMAD.U32 R0, RZ, RZ, UR8 ;  /* 0x00000008ff007e24 */ /* 0x000fcc000f8e00ff */
[----:B------:R1:W-:Y:S01]  /*39f0*/  UTCATOMSWS.AND URZ, UR8 ;  /* 0x0000000800ff79e3 */ /* 0x0003e20008000000 */
[----:B------:R-:W4:Y:S01]  /*3a00*/  REDUX UR6, R0 ;  /* 0x00000000000673c4 */ /* 0x000f220000000000 */
[----:B--2---:R-:W-:Y:S01]  /*3a10*/  ISETP.EQ.U32.AND P0, PT, R2, UR7, PT ;  /* 0x0000000702007c0c */ /* 0x004fe2000bf02070 */
[----:B---3--:R-:W-:Y:S01]  /*3a20*/  IMAD.U32 R2, RZ, RZ, UR5 ;  /* 0x00000005ff027e24 */ /* 0x008fe2000f8e00ff */
[----:B----4-:R-:W-:-:S11]  /*3a30*/  MOV R3, UR6 ;  /* 0x0000000600037c02 */ /* 0x010fd60008000f00 */
[----:B------:R1:W-:Y:S04]  /*3a40*/  @P0 ATOMS.AND RZ, [UR4+0x14], R3 ;  /* 0x00001403ffff098c */ /* 0x0003e8000a800004 */
[----:B------:R1:W-:Y:S01]  /*3a50*/  @P0 ATOMS.AND RZ, [UR4+0x18], R2 ;  /* 0x00001802ffff098c */ /* 0x0003e2000a800004 */
[----:B------:R-:W-:Y:S05]  /*3a60*/  BRA `(.L_x_68) ;  /* 0x0000000000147947 */ /* 0x000fea0003800000 */
.L_x_67:
[----:B------:R-:W-:Y:S02]  /*3a70*/  MOV R2, 0x3a90 ;  /* 0x00003a9000027802 */ /* 0x000fe40000000f00 */
[----:B-1--45:R-:W-:Y:S05]  /*3a80*/  CALL.REL.NOINC `($__internal_0_$__cuda_sm10x_tcgen05_guardrail_trap_col_being_dealloced_not_returned_by_alloc) ;  /* 0x0000005800847944 */ /* 0x032fea0003c00000 */
[----:B------:R-:W-:Y:S05]  /*3a90*/  BRA `(.L_x_68) ;  /* 0x0000000000087947 */ /* 0x000fea0003800000 */
.L_x_66:
[----:B------:R-:W-:Y:S02]  /*3aa0*/  MOV R2, 0x3ac0 ;  /* 0x00003ac000027802 */ /* 0x000fe40000000f00 */
[----:B-1--45:R-:W-:Y:S05]  /*3ab0*/  CALL.REL.NOINC `($__internal_2_$__cuda_sm10x_tcgen05_guardrail_trap_unallocated_columns_being_dealloced) ;  /* 0x0000005800907944 */ /* 0x032fea0003c00000 */
.L_x_68:
[----:B------:R-:W-:Y:S01]  /*3ac0*/  NOP ;  /* 0x0000000000007918 */ /* 0x000fe20000000000 */
[----:B-1----:R-:W-:Y:S05]  /*3ad0*/  EXIT ;  /* 0x000000000000794d */ /* 0x002fea0003800000 */
.L_x_50:
[----:B------:R-:W-:-:S09]  /*3ae0*/  UISETP.NE.OR UP2, UPT, UR8, 0x3, !UP2 ;  /* 0x000000030800788c */ /* 0x000fd2000d745670 */
[----:B------:R-:W-:Y:S05]  /*3af0*/  BRA.U UP2, `(.L_x_69) ;  /* 0x0000001102487547 */ /* 0x000fea000b800000 */
[----:B------:R-:W1:Y:S01]  /*3b00*/  LDC R0, c[0x0][0xb30] ;  /* 0x0002cc00ff007b82 */ /* 0x000e620000000800 */
[----:B------:R-:W2:Y:S01]  /*3b10*/  LDCU.64 UR4, c[0x0][0x888] ;  /* 0x00011100ff0477ac */ /* 0x000ea20008000a00 */
[----:B------:R-:W-:Y:S02]  /*3b20*/  HFMA2 R27, -RZ, RZ, 0, 0 ;  /* 0x00000000ff1b7431 */ /* 0x000fe400000001ff */
[----:B------:R-:W-:Y:S01]  /*3b30*/  IMAD.MOV.U32 R29, RZ, RZ, 0x1 ;  /* 0x00000001ff1d7424 */ /* 0x000fe200078e00ff */
[----:B------:R-:W-:Y:S01]  /*3b40*/  MOV R25, 0x5800 ;  /* 0x0000580000197802 */ /* 0x000fe20000000f00 */
[----:B------:R-:W4:Y:S01]  /*3b50*/  LDCU.64 UR14, c[0x0][0x890] ;  /* 0x00011200ff0e77ac */ /* 0x000f220008000a00 */
[----:B------:R-:W-:Y:S01]  /*3b60*/  IMAD.MOV.U32 R28, RZ, RZ, RZ ;  /* 0x000000ffff1c7224 */ /* 0x000fe200078e00ff */
[----:B------:R-:W3:Y:S01]  /*3b70*/  LDC R19, c[0x0][0x370] ;  /* 0x0000dc00ff137b82 */ /* 0x000ee20000000800 */
[----:B------:R-:W-:Y:S01]  /*3b80*/  UPLOP3.LUT UP1, UPT, UPT, UPT, UPT, 0x40, 0x4 ;  /* 0x000000000004789c */ /* 0x000fe20003f2e870 */
[----:B------:R-:W-:-:S06]  /*3b90*/  UMOV UR6, URZ ;  /* 0x000000ff00067c82 */ /* 0x000fcc0008000000 */
[----:B------:R-:W3:Y:S01]  /*3ba0*/  LDC R2, c[0x0][0xb0c] ;  /* 0x0002c300ff027b82 */ /* 0x000ee20000000800 */
[----:B--2---:R-:W-:-:S03]  /*3bb0*/  UISETP.NE.U32.AND UP5, UPT, UR4, URZ, UPT ;  /* 0x000000ff0400728c */ /* 0x004fc6000bfa5070 */
[----:B------:R-:W-:Y:S01]  /*3bc0*/  UMOV UR4, 0x400 ;  /* 0x0000040000047882 */ /* 0x000fe20000000000 */
[----:B----4-:R-:W-:-:S03]  /*3bd0*/  UISETP.NE.U32.AND UP6, UPT, UR14, URZ, UPT ;  /* 0x000000ff0e00728c */ /* 0x010fc6000bfc5070 */
[----:B------:R-:W2:Y:S01]  /*3be0*/  LDC R18, c[0x0][0xb20] ;  /* 0x0002c800ff127b82 */ /* 0x000ea20000000800 */
[----:B-1----:R-:W-:Y:S01]  /*3bf0*/  ISETP.NE.AND P1, PT, R0, 0x1, PT ;  /* 0x000000010000780c */ /* 0x002fe20003f25270 */
[----:B------:R-:W-:Y:S02]  /*3c00*/  UISETP.NE.AND.EX UP5, UPT, UR5, URZ, UPT, UP5 ;  /* 0x000000ff0500728c */ /* 0x000fe4000bfa5350 */
[----:B------:R-:W-:Y:S02]  /*3c10*/  ULEA UR4, UR37, UR4, 0x18 ;  /* 0x0000000425047291 */ /* 0x000fe4000f8ec0ff */
[----:B------:R-:W-:Y:S02]  /*3c20*/  UISETP.NE.AND.EX UP6, UPT, UR15, URZ, UPT, UP6 ;  /* 0x000000ff0f00728c */ /* 0x000fe4000bfc5360 */
[----:B------:R-:W1:Y:S08]  /*3c30*/  LDC.64 R30, c[0x0][0x348] ;  /* 0x0000d200ff1e7b82 */ /* 0x000e700000000a00 */
[----:B------:R-:W4:Y:S08]  /*3c40*/  LDC.64 R16, c[0x0][0xb10] ;  /* 0x0002c400ff107b82 */ /* 0x000f300000000a00 */
[----:B------:R-:W1:Y:S08]  /*3c50*/  LDC.64 R6, c[0x0][0xb18] ;  /* 0x0002c600ff067b82 */ /* 0x000e700000000a00 */
[----:B------:R-:W1:Y:S08]  /*3c60*/  LDC.64 R4, c[0x0][0xb28] ;  /* 0x0002ca00ff047b82 */ /* 0x000e700000000a00 */
[----:B--23--:R-:W1:Y:S02]  /*3c70*/  LDC R24, c[0x0][0x374] ;  /* 0x0000dd00ff187b82 */ /* 0x00ce640000000800 */
.L_x_77:
[C---:B------:R-:W-:Y:S02]  /*3c80*/  LEA R0, R28.reuse, UR4, 0x3 ;  /* 0x000000041c007c11 */ /* 0x040fe4000f8e18ff */
[----:B------:R-:W-:Y:S02]  /*3c90*/  SHF.L.U32 R3, R27, 0x1f, RZ ;  /* 0x0000001f1b037819 */ /* 0x000fe400000006ff */
[----:B------:R-:W-:Y:S02]  /*3ca0*/  LEA R20, R28, UR4, 0x4 ;  /* 0x000000041c147c11 */ /* 0x000fe4000f8e20ff */
[----:B------:R-:W2:Y:S02]  /*3cb0*/  SYNCS.PHASECHK.TRANS64.TRYWAIT P0, [R0+URZ+0x90], R3 ;  /* 0x00009003000075a7 */ /* 0x000ea400080011ff */
[----:B--2---:R-:W-:Y:S05]  /*3cc0*/  @!P0 BRA `(.L_x_70) ;  /* 0x00000054005c8947 */ /* 0x004fea0003800000 */
.L_x_145:
[----:B------:R-:W-:Y:S01]  /*3cd0*/  ISETP.GE.AND P0, PT, R108, 0x1, PT ;  /* 0x000000016c00780c */ /* 0x000fe20003f06270 */
[----:B------:R-:W3:Y:S01]  /*3ce0*/  LDS.128 R20, [R20+0x120] ;  /* 0x0001200014147984 */ /* 0x000ee20000000c00 */
[----:B------:R-:W-:Y:S01]  /*3cf0*/  ISETP.NE.U32.AND P3, PT, RZ, UR14, PT ;  /* 0x0000000eff007c0c */ /* 0x000fe2000bf65070 */
[----:B--2---:R-:W-:Y:S03]  /*3d00*/  VIADD R0, R0, 0xa0 ;  /* 0x000000a000007836 */ /* 0x004fe60000000000 */
[----:B------:R-:W-:Y:S01]  /*3d10*/  ISETP.NE.AND.EX P3, PT, RZ, UR15, PT, P3 ;  /* 0x0000000fff007c0c */ /* 0x000fe2000bf65330 */
[----:B------:R-:W-:Y:S01]  /*3d20*/  @!PT LDS RZ, [RZ] ;  /* 0x00000000fffff984 */ /* 0x000fe20000000800 */
[----:B------:R-:W-:Y:S01]  /*3d30*/  @!PT LDS RZ, [RZ] ;  /* 0x00000000fffff984 */ /* 0x000fe20000000800 */
[----:B------:R-:W-:Y:S01]  /*3d40*/  @!PT LDS RZ, [RZ] ;  /* 0x00000000fffff984 */ /* 0x000fe20000000800 */
[----:B------:R-:W-:Y:S01]  /*3d50*/  @!PT LDS RZ, [RZ] ;  /* 0x00000000fffff984 */ /* 0x000fe20000000800 */
[----:B------:R2:W-:Y:S06]  /*3d60*/  MEMBAR.ALL.CTA ;  /* 0x0000000000007992 */ /* 0x0005ec0000008000 */
[----:B--2---:R-:W2:Y:S01]  /*3d70*/  FENCE.VIEW.ASYNC.S ;  /* 0x00000000000073c6 */ /* 0x004ea20000000000 */
[----:B------:R-:W-:Y:S04]  /*3d80*/  PRMT R0, RZ, 0x654, R0 ;  /* 0x00000654ff007816 */ /* 0x000fe80000000000 */
[----:B--2---:R2:W-:Y:S01]  /*3d90*/  SYNCS.ARRIVE.TRANS64.RED.A1T0 RZ, [R0+URZ], RZ ;  /* 0x000000ff00ff79a7 */ /* 0x0045e200081004ff */
[----:B---3--:R-:W-:Y:S11]  /*3da0*/  LOP3.LUT P4, RZ, R22, 0x1, RZ, 0xc0, !PT ;  /* 0x0000000116ff7812 */ /* 0x008ff6000788c0ff */
[----:B------:R-:W-:Y:S02]  /*3db0*/  @!UPT UIADD3 URZ, UPT, UPT, URZ, URZ, URZ ;  /* 0x000000fffffff290 */ /* 0x000fe4000fffe0ff */
[----:B------:R-:W-:Y:S02]  /*3dc0*/  @P4 MOV R13, R20 ;  /* 0x00000014000d4202 */ /* 0x000fe40000000f00 */
[----:B------:R-:W-:Y:S01]  /*3dd0*/  @P4 LOP3.LUT R8, R21, 0xffff, RZ, 0xc0, !PT ;  /* 0x0000ffff15084812 */ /* 0x000fe200078ec0ff */
[----:B--2---:R-:W-:Y:S06]  /*3de0*/  @!P0 BRA `(.L_x_71) ;  /* 0x0000000000a48947 */ /* 0x004fec0003800000 */
[----:B-1----:R-:W-:Y:S01]  /*3df0*/  IMAD.HI.U32 R33, R24, R7, RZ ;  /* 0x0000000718217227 */ /* 0x002fe200078e00ff */
[----:B------:R-:W-:Y:S02]  /*3e00*/  ISETP.NE.AND P0, PT, R6, 0x1, PT ;  /* 0x000000010600780c */ /* 0x000fe40003f05270 */
[----:B------:R-:W-:Y:S01]  /*3e10*/  ISETP.NE.AND P2, PT, R108, 0x1, PT ;  /* 0x000000016c00780c */ /* 0x000fe20003f45270 */
[----:B----4-:R-:W-:Y:S01]  /*3e20*/  IMAD.HI.U32 R32, R19, R16, RZ ;  /* 0x0000001013207227 */ /* 0x010fe200078e00ff */
[----:B------:R-:W-:Y:S02]  /*3e30*/  SHF.R.U32.HI R33, RZ, R18, R33 ;  /* 0x00000012ff217219 */ /* 0x000fe40000011621 */
[----:B------:R-:W-:Y:S01]  /*3e40*/  ISETP.NE.AND P5, PT, R2, 0x1, PT ;  /* 0x000000010200780c */ /* 0x000fe20003fa5270 */
[----:B------:R-:W-:Y:S01]  /*3e50*/  IMAD.HI.U32 R34, R13, R16, RZ ;  /* 0x000000100d227227 */ /* 0x000fe200078e00ff */
[----:B------:R-:W-:Y:S02]  /*3e60*/  SHF.R.U32.HI R32, RZ, R17, R32 ;  /* 0x00000011ff207219 */ /* 0x000fe40000011620 */
[----:B------:R-:W-:Y:S01]  /*3e70*/  SEL R3, R24, R33, !P0 ;  /* 0x0000002118037207 */ /* 0x000fe20004000000 */
[C---:B------:R-:W-:Y:S01]  /*3e80*/  IMAD.HI.U32 R33, R8.reuse, R7, RZ ;  /* 0x0000000708217227 */ /* 0x040fe200078e00ff */
[----:B------:R-:W-:Y:S02]  /*3e90*/  SEL R11, R19, R32, !P5 ;  /* 0x00000020130b7207 */ /* 0x000fe40006800000 */
[----:B------:R-:W-:Y:S01]  /*3ea0*/  SHF.R.U32.HI R34, RZ, R17, R34 ;  /* 0x00000011ff227219 */ /* 0x000fe20000011622 */
[----:B------:R-:W-:Y:S01]  /*3eb0*/  IMAD.HI.U32 R36, R3, R4, RZ ;  /* 0x0000000403247227 */ /* 0x000fe200078e00ff */
[----:B------:R-:W-:Y:S03]  /*3ec0*/  SHF.R.U32.HI R33, RZ, R18, R33 ;  /* 0x00000012ff217219 */ /* 0x000fe60000011621 */
[----:B------:R-:W-:Y:S01]  /*3ed0*/  IMAD.HI.U32 R32, R11, R4, RZ ;  /* 0x000000040b207227 */ /* 0x000fe200078e00ff */
[----:B------:R-:W-:Y:S02]  /*3ee0*/  @P2 SHF.R.U32.HI R3, RZ, R5, R36 ;  /* 0x00000005ff032219 */ /* 0x000fe40000011624 */
[----:B------:R-:W-:Y:S02]  /*3ef0*/  SEL R9, R8, R33, !P0 ;  /* 0x0000002108097207 */ /* 0x000fe40004000000 */
[----:B------:R-:W-:Y:S01]  /*3f00*/  @P2 SHF.R.U32.HI R11, RZ, R5, R32 ;  /* 0x00000005ff0b2219 */ /* 0x000fe20000011620 */
[C---:B------:R-:W-:Y:S01]  /*3f10*/  IMAD R10, R108.reuse, R3, RZ ;  /* 0x000000036c0a7224 */ /* 0x040fe200078e02ff */
[----:B------:R-:W-:Y:S01]  /*3f20*/  SEL R3, R13, R34, !P5 ;  /* 0x000000220d037207 */ /* 0x000fe20006800000 */
[C---:B------:R-:W-:Y:S03]  /*3f30*/  IMAD.HI.U32 R14, R9.reuse, R4, RZ ;  /* 0x00000004090e7227 */ /* 0x040fe600078e00ff */
[----:B------:R-:W-:Y:S01]  /*3f40*/  ISETP.GE.AND P0, PT, R9, R10, PT ;  /* 0x0000000a0900720c */ /* 0x000fe20003f06270 */
[C---:B------:R-:W-:Y:S01]  /*3f50*/  IMAD R12, R108.reuse, R11, RZ ;  /* 0x0000000b6c0c7224 */ /* 0x040fe200078e02ff */
[-C--:B------:R-:W-:Y:S04]  /*3f60*/  SHF.R.U32.HI R14, RZ, R5.reuse, R14 ;  /* 0x00000005ff0e7219 */ /* 0x080fe8000001160e */
[----:B------:R-:W-:Y:S02]  /*3f70*/  ISETP.GE.OR P0, PT, R3, R12, P0 ;  /* 0x0000000c0300720c */ /* 0x000fe40000706670 */
[----:B------:R-:W-:Y:S05]  /*3f80*/  SEL R15, R9, R14, !P2 ;  /* 0x0000000e090f7207 */ /* 0x000fea0005000000 */
[----:B------:R-:W-:Y:S04]  /*3f90*/  IMAD.MOV R14, RZ, RZ, -R15 ;  /* 0x000000ffff0e7224 */ /* 0x000fe800078e0a0f */
[----:B------:R-:W-:Y:S02]  /*3fa0*/  IMAD R14, R108, R14, R9 ;  /* 0x0000000e6c0e7224 */ /* 0x000fe400078e0209 */
[C---:B------:R-:W-:Y:S05]  /*3fb0*/  @!P0 IMAD.HI.U32 R10, R3.reuse, R4, RZ ;  /* 0x00000004030a8227 */ /* 0x040fea00078e00ff */
[----:B------:R-:W-:Y:S04]  /*3fc0*/  @!P0 SHF.R.U32.HI R10, RZ, R5, R10 ;  /* 0x00000005ff0a8219 */ /* 0x000fe8000001160a */
[----:B------:R-:W-:Y:S01]  /*3fd0*/  @!P0 SEL R0, R3, R10, !P2 ;  /* 0x0000000a03008207 */ /* 0x000fe20005000000 */
[----:B------:R-:W-:Y:S03]  /*3fe0*/  IMAD.MOV R10, RZ, RZ, -R3 ;  /* 0x000000ffff0a7224 */ /* 0x000fe600078e0a03 */
[----:B------:R-:W-:Y:S01]  /*3ff0*/  @!P0 IADD3 R15, PT, PT, R15, -R0, RZ ;  /* 0x800000000f0f8210 */ /* 0x000fe20007ffe0ff */
[----:B------:R-:W-:Y:S01]  /*4000*/  @!P0 IMAD R0, R11, R14, R0 ;  /* 0x0000000e0b008224 */ /* 0x000fe200078e0200 */
[----:B------:R-:W-:Y:S01]  /*4010*/  IADD3 R11, PT, PT, -R9, RZ, RZ ;  /* 0x000000ff090b7210 */ /* 0x000fe20007ffe1ff */
[----:B------:R-:W-:Y:S02]  /*4020*/  IMAD R13, R2, R10, R13 ;  /* 0x0000000a020d7224 */ /* 0x000fe400078e020d */
[----:B------:R-:W-:Y:S02]  /*4030*/  @!P0 IMAD R9, R15, R108, R3 ;  /* 0x0000006c0f098224 */ /* 0x000fe400078e0203 */
[----:B------:R-:W-:Y:S02]  /*4040*/  @!P0 IMAD.MOV.U32 R3, RZ, RZ, R0 ;  /* 0x000000ffff038224 */ /* 0x000fe400078e0000 */
[----:B------:R-:W-:Y:S02]  /*4050*/  IMAD R8, R6, R11, R8 ;  /* 0x0000000b06087224 */ /* 0x000fe400078e0208 */
[----:B------:R-:W-:Y:S02]  /*4060*/  IMAD R13, R3, R2, R13 ;  /* 0x00000002030d7224 */ /* 0x000fe400078e020d */
[----:B------:R-:W-:Y:S02]  /*4070*/  IMAD R8, R9, R6, R8 ;  /* 0x0000000609087224 */ /* 0x000fe400078e0208 */
.L_x_71:
[----:B------:R-:W-:Y:S05]  /*4080*/  BRA.U UP1, `(.L_x_72) ;  /* 0x0000000101107547 */ /* 0x000fea000b800000 */
[----:B------:R-:W-:Y:S04]  /*4090*/  MOV R0, UR7 ;  /* 0x0000000700007c02 */ /* 0x000fe80008000f00 */
[----:B------:R-:W-:Y:S04]  /*40a0*/  SHF.L.U32 R3, R0, 0x1f, RZ ;  /* 0x0000001f00037819 */ /* 0x000fe800000006ff */
[----:B------:R-:W2:Y:S02]  /*40b0*/  SYNCS.PHASECHK.TRANS64.TRYWAIT P0, [UR4+0x88], R3 ;  /* 0x00008803ff0075a7 */ /* 0x000ea40008001104 */
[----:B--2---:R-:W-:Y:S05]  /*40c0*/  @!P0 BRA `(.L_x_73) ;  /* 0x0000005000708947 */ /* 0x004fea0003800000 */
.L_x_72:
[----:B------:R-:W-:Y:S05]  /*40d0*/  BRA.U !UP6, `(.L_x_74) ;  /* 0x000000010e347547 */ /* 0x000fea000b800000 */
[----:B------:R-:W-:Y:S01]  /*40e0*/  UPLOP3.LUT UP0, UPT, UPT, UPT, UP5, 0x80, 0x8 ;  /* 0x000000000008789c */ /* 0x000fe20003f0f050 */
[----:B--2---:R-:W-:Y:S02]  /*40f0*/  HFMA2 R0, -RZ, RZ, 0, 5.9604644775390625e-08 ;  /* 0x00000001ff007431 */ /* 0x004fe400000001ff */
[----:B------:R-:W-:Y:S03]  /*4100*/  IMAD.MOV.U32 R230, RZ, RZ, 0x1 ;  /* 0x00000001ffe67424 */ /* 0x000fe600078e00ff */
[----:B------:R-:W-:Y:S05]  /*4110*/  PLOP3.LUT P0, PT, PT, PT, UP0, 0x80, 0x8 ;  /* 0x000000000008781c */ /* 0x000fea0003f0f008 */
[----:B------:R-:W2:Y:S01]  /*4120*/  @UP0 LDCU.64 UR8, c[0x0][0x888] ;  /* 0x00011100ff0807ac */ /* 0x000ea20008000a00 */
[----:B------:R-:W-:Y:S07]  /*4130*/  @UP0 UIMAD UR5, UR36, UR14, URZ ;  /* 0x0000000e240502a4 */ /* 0x000fee000f8e02ff */
[----:B------:R-:W-:Y:S01]  /*4140*/  @!P0 PRMT R230, R0, 0x7610, R230 ;  /* 0x0000761000e68816 */ /* 0x000fe200000000e6 */
[----:B--2---:R-:W-:Y:S03]  /*4150*/  @UP0 UIMAD.WIDE UR8, UR5, 0x4, UR8 ;  /* 0x00000004050808a5 */ /* 0x004fe6000f8e0208 */
[----:B------:R-:W2:Y:S03]  /*4160*/  @!UP0 LDCU UR5, c[0x0][0x880] ;  /* 0x00011000ff0587ac */ /* 0x000ea60008000800 */
[----:B------:R-:W-:Y:S01]  /*4170*/  IMAD.U32 R10, RZ, RZ, UR8 ;  /* 0x00000008ff0a7e24 */ /* 0x000fe2000f8e00ff */
[----:B------:R-:W-:Y:S05]  /*4180*/  MOV R11, UR9 ;  /* 0x00000009000b7c02 */ /* 0x000fea0008000f00 */
[----:B-----5:R3:W5:Y:S02]  /*4190*/  @P0 LDG.E R117, desc[UR46][R10.64] ;  /* 0x0000002e0a750981 */ /* 0x020764000c1e1900 */
[----:B--23--:R-:W-:Y:S07]  /*41a0*/  @!P0 IMAD.U32 R117, RZ, RZ, UR5 ;  /* 0x00000005ff758e24 */ /* 0x00cfee000f8e00ff */
.L_x_74:
[----:B-----5:R-:W-:Y:S01]  /*41b0*/  @!P3 FSETP.EQ.AND P2, PT, R117, RZ, PT ;  /* 0x000000ff7500b20b */ /* 0x020fe20003f42000 */
[----:B------:R-:W-:Y:S01]  /*41c0*/  @!UPT UIADD3 URZ, UPT, UPT, URZ, URZ, URZ ;  /* 0x000000fffffff290 */ /* 0x000fe2000fffe0ff */
[----:B------:R-:W-:Y:S11]  /*41d0*/  @!P3 BRA `(.L_x_75) ;  /* 0x000000000014b947 */ /* 0x000ff60003800000 */
[----:B------:R-:W-:Y:S02]  /*41e0*/  LOP3.LUT P0, RZ, R230, 0xff, RZ, 0xc0, !PT ;  /* 0x000000ffe6ff7812 */ /* 0x000fe4000780c0ff */
[----:B------:R-:W-:Y:S04]  /*41f0*/  PLOP3.LUT P2, PT, PT, PT, UP0, 0x80, 0x8 ;  /* 0x000000000008781c */ /* 0x000fe80003f4f008 */
[----:B------:R-:W-:Y:S07]  /*4200*/  PLOP3.LUT P2, PT, P2, PT, PT, 0x8, 0x80 ;  /* 0x000000000080781c */ /* 0x000fee000174e170 */
[----:B------:R-:W-:Y:S11]  /*4210*/  @P0 FSETP.EQ.AND P2, PT, R117, RZ, PT ;  /* 0x000000ff7500020b */ /* 0x000ff60003f42000 */
[----:B------:R-:W-:Y:S02]  /*4220*/  @!UPT UIADD3 URZ, UPT, UPT, URZ, URZ, URZ ;  /* 0x000000fffffff290 */ /* 0x000fe4000fffe0ff */
.L_x_75:
[----:B------:R-:W3:Y:S01]  /*4230*/  LDC.64 R14, c[0x0][0xb10] ;  /* 0x0002c400ff0e7b82 */ /* 0x000ee20000000a00 */
[----:B------:R-:W-:Y:S01]  /*4240*/  ULEA UR13, UR6, UR4, 0x3 ;  /* 0x00000004060d7291 */ /* 0x000fe2000f8e18ff */
[----:B------:R-:W-:Y:S01]  /*4250*/  SHF.L.U32 R12, R29, 0x1f, RZ ;  /* 0x0000001f1d0c7819 */ /* 0x000fe200000006ff */
[----:B------:R-:W-:Y:S01]  /*4260*/  VIADD R28, R28, 0x1 ;  /* 0x000000011c1c7836 */ /* 0x000fe20000000000 */
[----:B------:R-:W-:Y:S04]  /*4270*/  @P4 SHF.R.U32.HI R26, RZ, 0x10, R21 ;  /* 0x00000010ff1a4819 */ /* 0x000fe80000011615 */
[----:B------:R-:W5:Y:S02]  /*4280*/  LDC.64 R10, c[0x0][0xb18] ;  /* 0x0002c600ff0a7b82 */ /* 0x000f640000000a00 */
[----:B------:R-:W1:Y:S01]  /*4290*/  SYNCS.PHASECHK.TRANS64.TRYWAIT P5, [UR13+0x70], R12 ;  /* 0x0000700cff0075a7 */ /* 0x000e6200080a110d */
[----:B---3--:R-:W-:Y:S05]  /*42a0*/  @!P1 IMAD.HI.U32 R14, R13, R14, RZ ;  /* 0x0000000e0d0e9227 */ /* 0x008fea00078e00ff */
[----:B--2---:R-:W2:Y:S01]  /*42b0*/  @!P1 LDC R0, c[0x0][0xb20] ;  /* 0x0002c800ff009b82 */ /* 0x004ea20000000800 */
[----:B------:R-:W-:Y:S01]  /*42c0*/  @!P1 SHF.R.U32.HI R14, RZ, R15, R14 ;  /* 0x0000000fff0e9219 */ /* 0x000fe2000001160e */
[----:B-----5:R-:W-:Y:S01]  /*42d0*/  @!P1 IMAD.HI.U32 R11, R8, R11, RZ ;  /* 0x0000000b080b9227 */ /* 0x020fe200078e00ff */
[----:B------:R-:W-:Y:S05]  /*42e0*/  @!P1 ISETP.NE.AND P0, PT, R10, 0x1, PT ;  /* 0x000000010a00980c */ /* 0x000fea0003f05270 */
[----:B------:R-:W3:Y:S01]  /*42f0*/  @!P1 LDC R3, c[0x0][0xb0c] ;  /* 0x0002c300ff039b82 */ /* 0x000ee20000000800 */
[----:B--2---:R-:W-:Y:S02]  /*4300*/  @!P1 SHF.R.U32.HI R9, RZ, R0, R11 ;  /* 0x00000000ff099219 */ /* 0x004fe4000001160b */
[----:B---3--:R-:W-:Y:S02]  /*4310*/  @!P1 ISETP.NE.AND P3, PT, R3, 0x1, PT ;  /* 0x000000010300980c */ /* 0x008fe40003f65270 */
[----:B------:R-:W-:Y:S02]  /*4320*/  @!P1 SEL R9, R8, R9, !P0 ;  /* 0x0000000908099207 */ /* 0x000fe40004000000 */
[----:B------:R-:W-:Y:S02]  /*4330*/  ELECT P0, URZ, PT ;  /* 0x0000000000ff782f */ /* 0x000fe40003800000 */
[----:B------:R-:W-:Y:S05]  /*4340*/  @!P1 SEL R14, R13, R14, !P3 ;  /* 0x0000000e0d0e9207 */ /* 0x000fea0005800000 */
[----:B------:R-:W-:Y:S02]  /*4350*/  @!P1 IMAD.IADD R0, R9, 0x1, -R14 ;  /* 0x0000000109009824 */ /* 0x000fe400078e0a0e */
[----:B------:R-:W-:Y:S02]  /*4360*/  @!P1 IMAD.IADD R9, R14, 0x1, -R9 ;  /* 0x000000010e099824 */ /* 0x000fe400078e0a09 */
[----:B------:R-:W-:Y:S02]  /*4370*/  @!P1 IMAD R13, R0, R3, R13 ;  /* 0x00000003000d9224 */ /* 0x000fe400078e020d */
[----:B------:R-:W-:Y:S01]  /*4380*/  @!P1 IMAD R8, R9, R10, R8 ;  /* 0x0000000a09089224 */ /* 0x000fe200078e0208 */
[----:B-1----:R-:W-:Y:S06]  /*4390*/  @!P5 BRA `(.L_x_76) ;  /* 0x0000004c00d4d947 */ /* 0x002fec0003800000 */
.L_x_148:
[----:B------:R-:W-:Y:S01]  /*43a0*/  UIADD3 UR65, UPT, UPT, UR13, 0x60, URZ ;  /* 0x000000600d417890 */ /* 0x000fe2000fffe0ff */
[----:B------:R-:W-:Y:S01]  /*43b0*/  PLOP3.LUT P0, PT, P2, P0, PT, 0xf2, 0x2f ;  /* 0x00000000002f781c */ /* 0x000fe20001701e72 */
[----:B------:R-:W-:Y:S01]  /*43c0*/  UMOV UR22, 0x0 ;  /* 0x0000000000167882 */ /* 0x000fe20000000000 */
[----:B------:R-:W-:Y:S01]  /*43d0*/  UMOV UR23, 0x10000000 ;  /* 0x1000000000177882 */ /* 0x000fe20000000000 */
[----:B------:R-:W-:Y:S01]  /*43e0*/  UMOV UR76, UR36 ;  /* 0x00000024004c7c82 */ /* 0x000fe20008000000 */
        /* <DEDUP_REMOVED lines=9> */
[----:B-1----:R-:W-:Y:S01]  /*4480*/  @!P0 IADD3 R3, P2, PT, R30, 0x580, RZ ;  /* 0x000005801e038810 */ /* 0x002fe20007f5e0ff */
[----:B------:R-:W-:Y:S01]  /*4490*/  @!P0 IMAD R219, R219, 0xb0, RZ ;  /* 0x000000b0dbdb8824 */ /* 0x000fe200078e02ff */
[----:B------:R-:W-:Y:S01]  /*44a0*/  VOTEU.ALL UP1, P0 ;  /* 0x0000000000ff7886 */ /* 0x000fe20000020000 */
[----:B------:R-:W-:Y:S01]  /*44b0*/  @!P0 IMAD.SHL.U32 R229, R229, 0x40, RZ ;  /* 0x00000040e5e58824 */ /* 0x000fe200078e00ff */
[----:B------:R-:W-:Y:S01]  /*44c0*/  @!P0 R2UR UR9, R3 ;  /* 0x00000000030982ca */ /* 0x000fe200000e0000 */
[----:B------:R-:W-:Y:S01]  /*44d0*/  @!P0 IMAD.X R0, RZ, RZ, R31, P2 ;  /* 0x000000ffff008224 */ /* 0x000fe200010e061f */
[----:B------:R-:W-:Y:S01]  /*44e0*/  @!P0 R2UR UR10, R219 ;  /* 0x00000000db0a82ca */ /* 0x000fe200000e0000 */
[----:B------:R-:W-:Y:S01]  /*44f0*/  VOTEU.ALL UP4, P0 ;  /* 0x0000000000ff7886 */ /* 0x000fe20000080000 */
[----:B------:R-:W-:Y:S01]  /*4500*/  @!P0 R2UR UR5, R229 ;  /* 0x00000000e50582ca */ /* 0x000fe200000e0000 */
[----:B------:R-:W-:Y:S01]  /*4510*/  VOTEU.ALL UP3, P0 ;  /* 0x0000000000ff7886 */ /* 0x000fe20000060000 */
[----:B------:R-:W-:Y:S01]  /*4520*/  @!P0 R2UR UR8, R0 ;  /* 0x00000000000882ca */ /* 0x000fe200000e0000 */
[----:B------:R-:W-:Y:S01]  /*4530*/  IMAD.U32 R0, RZ, RZ, UR36 ;  /* 0x00000024ff007e24 */ /* 0x000fe2000f8e00ff */
[----:B------:R-:W-:Y:S01]  /*4540*/  MOV.SPILL R10, UR68 ;  /* 0x00000044000a7c02 */ /* 0x000fe20009000f00 */
[----:B------:R-:W-:Y:S01]  /*4550*/  VOTEU.ALL UP2, P0 ;  /* 0x0000000000ff7886 */ /* 0x000fe20000040000 */
[----:B------:R-:W-:Y:S02]  /*4560*/  IMAD.IADD R219, R8, 0x1, R218 ;  /* 0x0000000108db7824 */ /* 0x000fe400078e02da */
[----:B------:R-:W-:Y:S01]  /*4570*/  R2UR UR68, R0 ;  /* 0x00000000004472ca */ /* 0x000fe200000e0000 */
[----:B------:R-:W-:Y:S01]  /*4580*/  IMAD.U32 R14, RZ, RZ, UR9 ;  /* 0x00000009ff0e7e24 */ /* 0x000fe2000f8e00ff */
[----:B------:R-:W-:Y:S01]  /*4590*/  MOV.SPILL R0, UR60 ;  /* 0x0000003c00007c02 */ /* 0x000fe20009000f00 */
[----:B------:R-:W-:Y:S01]  /*45a0*/  IMAD.U32 R3, RZ, RZ, UR10 ;  /* 0x0000000aff037e24 */ /* 0x000fe2000f8e00ff */
[----:B------:R-:W-:Y:S01]  /*45b0*/  UMOV UR9, UR65 ;  /* 0x0000004100097c82 */ /* 0x000fe20008000000 */
[----:B------:R-:W-:Y:S01]  /*45c0*/  IMAD.U32 R9, RZ, RZ, UR5 ;  /* 0x00000005ff097e24 */ /* 0x000fe2000f8e00ff */
[----:B------:R-:W-:Y:S01]  /*45d0*/  UMOV UR5, UR36 ;  /* 0x0000002400057c82 */ /* 0x000fe20008000000 */
[----:B------:R-:W-:Y:S01]  /*45e0*/  IMAD.U32 R15, RZ, RZ, UR8 ;  /* 0x00000008ff0f7e24 */ /* 0x000fe2000f8e00ff */
[----:B------:R-:W-:Y:S01]  /*45f0*/  R2UR UR66, R3 ;  /* 0x00000000034272ca */ /* 0x000fe200000e0000 */
[----:B------:R-:W-:Y:S01]  /*4600*/  UMOV UR60, UR5 ;  /* 0x00000005003c7c82 */ /* 0x000fe20008000000 */
[----:B------:R-:W-:Y:S01]  /*4610*/  R2UR UR67, R9 ;  /* 0x00000000094372ca */ /* 0x000fe200000e0000 */
[----:B------:R-:W-:Y:S01]  /*4620*/  @!UP4 UIMAD UR5, UR6, 0x5800, UR4 ;  /* 0x000058000605c8a4 */ /* 0x000fe2000f8e0204 */
[----:B------:R-:W-:Y:S01]  /*4630*/  @!P0 R2UR UR30, R14 ;  /* 0x000000000e1e82ca */ /* 0x000fe200000e0000 */
[----:B------:R-:W-:Y:S01]  /*4640*/  UMOV UR49, UR9 ;  /* 0x0000000900317c82 */ /* 0x000fe20008000000 */
[----:B------:R-:W-:Y:S01]  /*4650*/  @!P0 R2UR UR31, R15 ;  /* 0x000000000f1f82ca */ /* 0x000fe200000e0000 */
[----:B------:R-:W-:Y:S01]  /*4660*/  @!UP4 UIADD3 UR64, UPT, UPT, UR5, 0x200, URZ ;  /* 0x000002000540c890 */ /* 0x000fe2000fffe0ff */
[----:B------:R-:W-:Y:S01]  /*4670*/  IMAD.IADD R229, R13, 0x1, R228 ;  /* 0x000000010de57824 */ /* 0x000fe200078e02e4 */
[----:B------:R-:W-:Y:S02]  /*4680*/  @!UP4 UIADD3 UR56, UPT, UPT, UR5, 0xa00, URZ ;  /* 0x00000a000538c890 */ /* 0x000fe4000fffe0ff */
[----:B------:R-:W-:Y:S02]  /*4690*/  @!UP4 UIADD3 UR72, UPT, UPT, UR5, 0x1200, URZ ;  /* 0x000012000548c890 */ /* 0x000fe4000fffe0ff */
[----:B------:R-:W-:Y:S02]  /*46a0*/  @!UP4 UIADD3 UR58, UPT, UPT, UR66, 0x10, URZ ;  /* 0x00000010423ac890 */ /* 0x000fe4000fffe0ff */
[----:B------:R-:W-:Y:S01]  /*46b0*/  UMOV UR11, UR67 ;  /* 0x00000043000b7c82 */ /* 0x000fe20008000000 */
[----:B------:R-:W-:Y:S01]  /*46c0*/  @!UP4 UIADD3 UR48, UPT, UPT, UR5, 0x2a00, URZ ;  /* 0x00002a000530c890 */ /* 0x000fe2000fffe0ff */
[----:B------:R-:W-:Y:S02]  /*46d0*/  UMOV UR59, UR11 ;  /* 0x0000000b003b7c82 */ /* 0x000fe40008000000 */
[----:B------:R1:W-:Y:S01]  /*46e0*/  @!UP1 UTMALDG.3D [UR64], [UR30], desc[UR22] ;  /* 0x000016401e0095b4 */ /* 0x0003e20008011000 */
[----:B------:R-:W-:Y:S01]  /*46f0*/  UMOV UR75, UR11 ;  /* 0x0000000b004b7c82 */ /* 0x000fe20008000000 */
[----:B------:R-:W-:Y:S01]  /*4700*/  VOTEU.ALL UP1, P0 ;  /* 0x0000000000ff7886 */ /* 0x000fe20000020000 */
[----:B------:R-:W-:Y:S01]  /*4710*/  UMOV UR51, UR11 ;  /* 0x0000000b00337c82 */ /* 0x000fe20008000000 */
[----:B------:R-:W-:Y:S01]  /*4720*/  @!UP4 UIADD3 UR40, UPT, UPT, UR5, 0x3200, URZ ;  /* 0x000032000528c890 */ /* 0x000fe2000fffe0ff */
[----:B------:R-:W-:Y:S01]  /*4730*/  UMOV UR41, UR9 ;  /* 0x0000000900297c82 */ /* 0x000fe20008000000 */
[----:B------:R-:W-:Y:S01]  /*4740*/  UMOV UR43, UR11 ;  /* 0x0000000b002b7c82 */ /* 0x000fe20008000000 */
[----:B------:R2:W-:Y:S01]  /*4750*/  @!UP3 UTMALDG.3D [UR56], [UR30], desc[UR22] ;  /* 0x000016381e00b5b4 */ /* 0x0005e20008011000 */
[----:B------:R-:W-:Y:S01]  /*4760*/  UMOV UR8, UR66 ;  /* 0x0000004200087c82 */ /* 0x000fe20008000000 */
[----:B------:R-:W-:Y:S01]  /*4770*/  VOTEU.ALL UP3, P0 ;  /* 0x0000000000ff7886 */ /* 0x000fe20000060000 */
[----:B------:R-:W-:Y:S02]  /*4780*/  @!UP4 UIADD3 UR74, UPT, UPT, UR8, 0x20, URZ ;  /* 0x00000020084ac890 */ /* 0x000fe4000fffe0ff */
[----:B------:R-:W-:Y:S02]  /*4790*/  @!UP4 UIADD3 UR50, UPT, UPT, UR8, 0x50, URZ ;  /* 0x000000500832c890 */ /* 0x000fe4000fffe0ff */
[----:B------:R-:W-:Y:S02]  /*47a0*/  @!UP4 UIADD3 UR42, UPT, UPT, UR8, 0x60, URZ ;  /* 0x00000060082ac890 */ /* 0x000fe4000fffe0ff */
[----:B------:R-:W-:Y:S02]  /*47b0*/  @!UP4 UIADD3 UR34, UPT, UPT, UR8, 0x70, URZ ;  /* 0x000000700822c890 */ /* 0x000fe4000fffe0ff */
[----:B------:R-:W-:Y:S01]  /*47c0*/  @!UP4 UIADD3 UR32, UPT, UPT, UR5, 0x3a00, URZ ;  /* 0x00003a000520c890 */ /* 0x000fe2000fffe0ff */
[----:B------:R-:W-:Y:S01]  /*47d0*/  @!UP2 UTMALDG.3D [UR72], [UR30], desc[UR22] ;  /* 0x000016481e00a5b4 */ /* 0x000fe20008011000 */
[----:B------:R-:W-:Y:S01]  /*47e0*/  VOTEU.ALL UP2, P0 ;  /* 0x0000000000ff7886 */ /* 0x000fe20000040000 */
[----:B------:R-:W-:Y:S01]  /*47f0*/  UMOV UR33, UR9 ;  /* 0x0000000900217c82 */ /* 0x000fe20008000000 */
[----:B------:R-:W-:Y:S01]  /*4800*/  UMOV UR35, UR11 ;  /* 0x0000000b00237c82 */ /* 0x000fe20008000000 */
[----:B------:R-:W-:Y:S02]  /*4810*/  @!UP4 UIADD3 UR26, UPT, UPT, UR8, 0x80, URZ ;  /* 0x00000080081ac890 */ /* 0x000fe4000fffe0ff */
[----:B------:R-:W-:Y:S01]  /*4820*/  @!UP4 UIADD3 UR24, UPT, UPT, UR5, 0x4200, URZ ;  /* 0x000042000518c890 */ /* 0x000fe2000fffe0ff */
[----:B------:R-:W-:Y:S01]  /*4830*/  UMOV UR25, UR9 ;  /* 0x0000000900197c82 */ /* 0x000fe20008000000 */
[----:B------:R-:W-:Y:S01]  /*4840*/  UMOV UR27, UR11 ;  /* 0x0000000b001b7c82 */ /* 0x000fe20008000000 */
[----:B------:R-:W-:Y:S02]  /*4850*/  @!UP4 UIADD3 UR18, UPT, UPT, UR8, 0x90, URZ ;  /* 0x000000900812c890 */ /* 0x000fe4000fffe0ff */
[----:B------:R-:W-:Y:S02]  /*4860*/  @!UP4 UIADD3 UR16, UPT, UPT, UR5, 0x4a00, URZ ;  /* 0x00004a000510c890 */ /* 0x000fe4000fffe0ff */
[----:B------:R-:W-:Y:S01]  /*4870*/  @!UP4 UIADD3 UR10, UPT, UPT, UR8, 0xa0, URZ ;  /* 0x000000a0080ac890 */ /* 0x000fe2000fffe0ff */
[----:B------:R-:W-:Y:S01]  /*4880*/  UMOV UR17, UR9 ;  /* 0x0000000900117c82 */ /* 0x000fe20008000000 */
[----:B------:R-:W-:Y:S01]  /*4890*/  UMOV UR19, UR11 ;  /* 0x0000000b00137c82 */ /* 0x000fe20008000000 */
[----:B------:R-:W-:Y:S01]  /*48a0*/  UPRMT UR21, UR37, 0x654, UR9 ;  /* 0x0000065425157896 */ /* 0x000fe20008000009 */
[----:B-1----:R-:W-:Y:S01]  /*48b0*/  R2UR.FILL UR68, R10 ;  /* 0x000000000a4472ca */ /* 0x002fe200004e0000 */
[----:B------:R-:W-:Y:S02]  /*48c0*/  @!UP4 UIADD3 UR66, UPT, UPT, UR8, 0x30, URZ ;  /* 0x000000300842c890 */ /* 0x000fe4000fffe0ff */
[----:B------:R-:W-:Y:S01]  /*48d0*/  @!UP4 UIADD3 UR64, UPT, UPT, UR5, 0x1a00, URZ ;  /* 0x00001a000540c890 */ /* 0x000fe2000fffe0ff */
[----:B------:R-:W-:Y:S01]  /*48e0*/  UMOV UR65, UR9 ;  /* 0x0000000900417c82 */ /* 0x000fe20008000000 */
[----:B------:R-:W-:Y:S01]  /*48f0*/  UMOV UR67, UR11 ;  /* 0x0000000b00437c82 */ /* 0x000fe20008000000 */
[----:B--2---:R-:W-:Y:S01]  /*4900*/  R2UR.FILL UR60, R0 ;  /* 0x00000000003c72ca */ /* 0x004fe200004e0000 */
[----:B------:R-:W-:Y:S02]  /*4910*/  @!UP4 UIADD3 UR58, UPT, UPT, UR8, 0x40, URZ ;  /* 0x00000040083ac890 */ /* 0x000fe4000fffe0ff */
[----:B------:R-:W-:Y:S04]  /*4920*/  @!UP4 UIADD3 UR56, UPT, UPT, UR5, 0x2200, URZ ;  /* 0x000022000538c890 */ /* 0x000fe8000fffe0ff */
[----:B------:R-:W-:Y:S01]  /*4930*/  @!UP1 UTMALDG.3D [UR64], [UR30], desc[UR22] ;  /* 0x000016401e0095b4 */ /* 0x000fe20008011000 */
[----:B------:R-:W-:Y:S01]  /*4940*/  UMOV UR57, UR9 ;  /* 0x0000000900397c82 */ /* 0x000fe20008000000 */
[----:B------:R-:W-:Y:S01]  /*4950*/  VOTEU.ALL UP1, P0 ;  /* 0x0000000000ff7886 */ /* 0x000fe20000020000 */
[----:B------:R-:W-:Y:S03]  /*4960*/  @!UP4 UIADD3 UR8, UPT, UPT, UR5, 0x5200, URZ ;  /* 0x000052000508c890 */ /* 0x000fe6000fffe0ff */
[----:B------:R-:W-:Y:S01]  /*4970*/  @!UP3 UTMALDG.3D [UR56], [UR30], desc[UR22] ;  /* 0x000016381e00b5b4 */ /* 0x000fe20008011000 */
[----:B------:R-:W-:Y:S01]  /*4980*/  VOTEU.ALL UP3, P0 ;  /* 0x0000000000ff7886 */ /* 0x000fe20000060000 */
[----:B------:R-:W-:Y:S01]  /*4990*/  @!UP2 UTMALDG.3D [UR48], [UR30], desc[UR22] ;  /* 0x000016301e00a5b4 */ /* 0x000fe20008011000 */
[----:B------:R-:W-:Y:S01]  /*49a0*/  VOTEU.ALL UP2, P0 ;  /* 0x0000000000ff7886 */ /* 0x000fe20000040000 */
[----:B------:R-:W-:Y:S01]  /*49b0*/  @!UP1 UTMALDG.3D [UR40], [UR30], desc[UR22] ;  /* 0x000016281e0095b4 */ /* 0x000fe20008011000 */
[----:B------:R-:W-:Y:S01]  /*49c0*/  VOTEU.ALL UP1, P0 ;  /* 0x0000000000ff7886 */ /* 0x000fe20000020000 */
[----:B------:R1:W-:Y:S02]  /*49d0*/  @!UP3 UTMALDG.3D [UR32], [UR30], desc[UR22] ;  /* 0x000016201e00b5b4 */ /* 0x0003e40008011000 */
[----:B------:R2:W-:Y:S01]  /*49e0*/  @!UP2 UTMALDG.3D [UR24], [UR30], desc[UR22] ;  /* 0x000016181e00a5b4 */ /* 0x0005e20008011000 */
[----:B------:R-:W-:Y:S01]  /*49f0*/  VOTEU.ALL UP2, P0 ;  /* 0x0000000000ff7886 */ /* 0x000fe20000040000 */
[----:B------:R2:W-:Y:S04]  /*4a00*/  @!UP1 UTMALDG.3D [UR16], [UR30], desc[UR22] ;  /* 0x000016101e0095b4 */ /* 0x0005e80008011000 */
[----:B------:R2:W-:Y:S01]  /*4a10*/  @!UP2 UTMALDG.3D [UR8], [UR30], desc[UR22] ;  /* 0x000016081e00a5b4 */ /* 0x0005e20008011000 */
[----:B------:R2:W-:Y:S01]  /*4a20*/  @!P0 SYNCS.ARRIVE.TRANS64.RED.A0TR RZ, [UR13+0x60], R25 ;  /* 0x00006019ffff89a7 */ /* 0x0005e2000830040d */
[C---:B------:R-:W-:Y:S04]  /*4a30*/  ISETP.NE.AND P0, PT, R28.reuse, 0x2, PT ;  /* 0x000000021c00780c */ /* 0x040fe80003f05270 */
[----:B------:R-:W-:Y:S02]  /*4a40*/  SEL R0, RZ, 0x1, P0 ;  /* 0x00000001ff007807 */ /* 0x000fe40000000000 */
[----:B------:R-:W-:Y:S02]  /*4a50*/  SEL R28, R28, RZ, P0 ;  /* 0x000000ff1c1c7207 */ /* 0x000fe40000000000 */
[----:B------:R-:W-:Y:S02]  /*4a60*/  LOP3.LUT R27, R27, R0, RZ, 0x3c, !PT ;  /* 0x000000001b1b7212 */ /* 0x000fe400078e3cff */
[----:B-1----:R-:W-:Y:S01]  /*4a70*/  @P4 R2UR UR36, R26 ;  /* 0x000000001a2442ca */ /* 0x002fe200000e0000 */
[----:B------:R-:W-:Y:S01]  /*4a80*/  SYNCS.ARRIVE.TRANS64.RED.A1T0 RZ, [UR21], RZ ;  /* 0x000000ffffff79a7 */ /* 0x000fe20008100415 */
[----:B------:R-:W-:Y:S04]  /*4a90*/  UIADD3 UR21, UPT, UPT, UR6, 0x1, URZ ;  /* 0x0000000106157890 */ /* 0x000fe8000fffe0ff */
[----:B------:R-:W-:Y:S04]  /*4aa0*/  UISETP.NE.AND UP1, UPT, UR21, 0x2, UPT ;  /* 0x000000021500788c */ /* 0x000fe8000bf25270 */
[----:B------:R-:W-:Y:S02]  /*4ab0*/  USEL UR13, URZ, 0x1, UP1 ;  /* 0x00000001ff0d7887 */ /* 0x000fe40008800000 */
[----:B------:R-:W-:Y:S02]  /*4ac0*/  USEL UR6, UR21, URZ, UP1 ;  /* 0x000000ff15067287 */ /* 0x000fe40008800000 */
[----:B------:R-:W-:Y:S02]  /*4ad0*/  UPLOP3.LUT UP1, UPT, UPT, UPT, UPT, 0x80, 0x8 ;  /* 0x000000000008789c */ /* 0x000fe40003f2f070 */
[----:B------:R-:W-:Y:S01]  /*4ae0*/  LOP3.LUT R29, R29, UR13, RZ, 0x3c, !PT ;  /* 0x0000000d1d1d7c12 */ /* 0x000fe2000f8e3cff */
[----:B--2---:R-:W-:Y:S08]  /*4af0*/  @P4 BRA `(.L_x_77) ;  /* 0xfffffff000604947 */ /* 0x004ff0000383ffff */
[----:B------:R-:W-:Y:S01]  /*4b00*/  UIADD3 UR5, UPT, UPT, UR4, 0x70, URZ ;  /* 0x0000007004057890 */ /* 0x000fe2000fffe0ff */
[----:B------:R-:W-:-:S03]  /*4b10*/  SHF.L.U32 R3, R29, 0x1f, RZ ;  /* 0x0000001f1d037819 */ /* 0x000fc600000006ff */
[----:B------:R-:W-:-:S09]  /*4b20*/  ULEA UR4, UR6, UR5, 0x3 ;  /* 0x0000000506047291 */ /* 0x000fd2000f8e18ff */
[----:B------:R-:W1:Y:S02]  /*4b30*/  SYNCS.PHASECHK.TRANS64.TRYWAIT P0, [UR4], R3 ;  /* 0x00000003ff0075a7 */ /* 0x000e640008001104 */
[----:B-1----:R-:W-:Y:S05]  /*4b40*/  @!P0 BRA `(.L_x_78) ;  /* 0x0000004800008947 */ /* 0x002fea0003800000 */
.L_x_150:
[----:B------:R-:W-:-:S04]  /*4b50*/  UIADD3 UR6, UPT, UPT, UR6, 0x1, URZ ;  /* 0x0000000106067890 */ /* 0x000fc8000fffe0ff */
[----:B------:R-:W-:-:S04]  /*4b60*/  UISETP.NE.AND UP0, UPT, UR6, 0x2, UPT ;  /* 0x000000020600788c */ /* 0x000fc8000bf05270 */
[----:B------:R-:W-:Y:S02]  /*4b70*/  USEL UR4, URZ, 0x1, UP0 ;  /* 0x00000001ff047887 */ /* 0x000fe40008000000 */
[----:B------:R-:W-:-:S04]  /*4b80*/  USEL UR6, UR6, URZ, UP0 ;  /* 0x000000ff06067287 */ /* 0x000fc80008000000 */
[----:B------:R-:W-:Y:S01]  /*4b90*/  ULEA UR6, UR6, UR5, 0x3 ;  /* 0x0000000506067291 */ /* 0x000fe2000f8e18ff */
[----:B-1----:R-:W-:-:S04]  /*4ba0*/  LOP3.LUT R3, R29, UR4, RZ, 0x3c, !PT ;  /* 0x000000041d037c12 */ /* 0x002fc8000f8e3cff */
[----:B------:R-:W-:Y:S01]  /*4bb0*/  SHF.L.U32 R3, R3, 0x1f, RZ ;  /* 0x0000001f03037819 */ /* 0x000fe200000006ff */
[----:B------:R-:W-:-:S07]  /*4bc0*/  IMAD.U32 R0, RZ, RZ, UR6 ;  /* 0x00000006ff007e24 */ /* 0x000fce000f8e00ff */
.L_x_79:
[----:B-1----:R1:W2:Y:S02]  /*4bd0*/  SYNCS.PHASECHK.TRANS64.TRYWAIT P0, [R0+URZ], R3 ;  /* 0x00000003000075a7 */ /* 0x0022a400080011ff */
[----:B--2---:R-:W-:Y:S05]  /*4be0*/  @!P0 NANOSLEEP.SYNCS 0x989680 ;  /* 0x009896800000895d */ /* 0x004fea0003900000 */
[----:B------:R-:W2:Y:S02]  /*4bf0*/  @!P0 SYNCS.PHASECHK.TRANS64 P0, [R0+URZ], R3 ;  /* 0x00000003000085a7 */ /* 0x000ea400080010ff */
[----:B--2---:R-:W-:Y:S05]  /*4c00*/  @P0 EXIT ;  /* 0x000000000000094d */ /* 0x004fea0003800000 */
[----:B------:R-:W-:Y:S05]  /*4c10*/  BRA `(.L_x_79) ;  /* 0xfffffffc00ec7947 */ /* 0x000fea000383ffff */
.L_x_69:
[----:B------:R-:W-:-:S06]  /*4c20*/  UISETP.GE.AND UP1, UPT, UR8, 0x4, UPT ;  /* 0x000000040800788c */ /* 0x000fcc000bf26270 */
[----:B------:R-:W-:-:S13]  /*4c30*/  PLOP3.LUT P0, PT, PT, PT, UP1, 0x80, 0x8 ;  /* 0x000000000008781c */ /* 0x000fda0003f0f018 */
[----:B------:R-:W-:Y:S05]  /*4c40*/  @!P0 EXIT ;  /* 0x000000000000894d */ /* 0x000fea0003800000 */
[----:B------:R-:W-:Y:S01]  /*4c50*/  BAR.SYNC.DEFER_BLOCKING 0x6, 0xa0 ;  /* 0x0182800000007b1d */ /* 0x000fe20000010000 */
[C---:B------:R-:W-:Y:S01]  /*4c60*/  IMAD.SHL.U32 R5, R241.reuse, 0x10, RZ ;  /* 0x00000010f1057824 */ /* 0x040fe200078e00ff */
[----:B------:R-:W-:Y:S01]  /*4c70*/  SHF.R.U32.HI R7, RZ, 0x1, R241 ;  /* 0x00000001ff077819 */ /* 0x000fe200000116f1 */
[C---:B------:R-:W-:Y:S01]  /*4c80*/  IMAD.SHL.U32 R0, R241.reuse, 0x8, RZ ;  /* 0x00000008f1007824 */ /* 0x040fe200078e00ff */
[----:B------:R-:W-:Y:S01]  /*4c90*/  CS2R R238, SRZ ;  /* 0x0000000000ee7805 */ /* 0x000fe2000001ff00 */
[----:B------:R-:W-:Y:S01]  /*4ca0*/  IMAD.SHL.U32 R234, R241, 0x2, RZ ;  /* 0x00000002f1ea7824 */ /* 0x000fe200078e00ff */
[----:B------:R-:W-:Y:S02]  /*4cb0*/  UMOV UR44, 0x400 ;  /* 0x00000400002c7882 */ /* 0x000fe40000000000 */
[----:B------:R-:W1:Y:S01]  /*4cc0*/  LDC R233, c[0x0][0x370] ;  /* 0x0000dc00ffe97b82 */ /* 0x000e620000000800 */
[----:B------:R-:W-:Y:S01]  /*4cd0*/  ULEA UR44, UR37, UR44, 0x18 ;  /* 0x0000002c252c7291 */ /* 0x000fe2000f8ec0ff */
[----:B------:R-:W-:Y:S01]  /*4ce0*/  LOP3.LUT R2, R5, 0x40, RZ, 0xc0, !PT ;  /* 0x0000004005027812 */ /* 0x000fe200078ec0ff */
[----:B------:R-:W-:Y:S01]  /*4cf0*/  IMAD.MOV.U32 R240, RZ, RZ, 0x1 ;  /* 0x00000001fff07424 */ /* 0x000fe200078e00ff */
[----:B------:R-:W-:Y:S01]  /*4d00*/  LOP3.LUT R0, R0, 0x300, RZ, 0xc0, !PT ;  /* 0x0000030000007812 */ /* 0x000fe200078ec0ff */
[----:B------:R-:W-:Y:S01]  /*4d10*/  IMAD.MOV.U32 R112, RZ, RZ, RZ ;  /* 0x000000ffff707224 */ /* 0x000fe200078e00ff */
[----:B------:R-:W-:Y:S01]  /*4d20*/  LOP3.LUT R7, R2, 0x8, R7, 0xf8, !PT ;  /* 0x0000000802077812 */ /* 0x000fe200078ef807 */
[----:B------:R-:W-:Y:S01]  /*4d30*/  IMAD.U32 R2, R241, 0x10000, RZ ;  /* 0x00010000f1027824 */ /* 0x000fe200078e00ff */
[----:B------:R-:W2:Y:S01]  /*4d40*/  LDC R110, c[0x0][0xb0c] ;  /* 0x0002c300ff6e7b82 */ /* 0x000ea20000000800 */
[--C-:B------:R-:W-:Y:S01]  /*4d50*/  LOP3.LUT R0, R0, 0x30, R5.reuse, 0xf8, !PT ;  /* 0x0000003000007812 */ /* 0x100fe200078ef805 */
[----:B------:R-:W-:Y:S01]  /*4d60*/  IMAD.MOV.U32 R243, RZ, RZ, RZ ;  /* 0x000000fffff37224 */ /* 0x000fe200078e00ff */
[----:B------:R-:W-:Y:S01]  /*4d70*/  LOP3.LUT R234, R7, 0x8, R234, 0x78, !PT ;  /* 0x0000000807ea7812 */ /* 0x000fe200078e78ea */
[----:B------:R-:W-:Y:S01]  /*4d80*/  IMAD.MOV.U32 R237, RZ, RZ, RZ ;  /* 0x000000ffffed7224 */ /* 0x000fe200078e00ff */
[----:B------:R-:W-:Y:S01]  /*4d90*/  LOP3.LUT R2, R2, 0x600000, RZ, 0xc0, !PT ;  /* 0x0060000002027812 */ /* 0x000fe200078ec0ff */
[----:B------:R-:W4:Y:S01]  /*4da0*/  LDCU.64 UR60, c[0x0][0x348] ;  /* 0x00006900ff3c77ac */ /* 0x000f220008000a00 */
[----:B------:R-:W-:Y:S01]  /*4db0*/  LOP3.LUT R5, R0, 0x80, R5, 0xf8, !PT ;  /* 0x0000008000057812 */ /* 0x000fe200078ef805 */
[----:B------:R-:W1:Y:S01]  /*4dc0*/  LDC R231, c[0x0][0xb20] ;  /* 0x0002c800ffe77b82 */ /* 0x000e620000000800 */
[----:B------:R-:W3:Y:S01]  /*4dd0*/  LDS R3, [UR44+0x140] ;  /* 0x0001402cff037984 */ /* 0x000ee20008000800 */
[----:B------:R-:W-:Y:S01]  /*4de0*/  LOP3.LUT R241, R241, 0x60, RZ, 0xc0, !PT ;  /* 0x00000060f1f17812 */ /* 0x000fe200078ec0ff */
[----:B------:R-:W1:Y:S01]  /*4df0*/  LDCU.64 UR38, c[0x0][0x888] ;  /* 0x00011100ff2677ac */ /* 0x000e620008000a00 */
[----:B------:R-:W-:Y:S01]  /*4e00*/  LOP3.LUT R234, R5, R234, RZ, 0xfc, !PT ;  /* 0x000000ea05ea7212 */ /* 0x000fe200078efcff */
[----:B------:R-:W-:-:S03]  /*4e10*/  UIADD3 UR57, UPT, UPT, UR44, 0x200, URZ ;  /* 0x000002002c397890 */ /* 0x000fc6000fffe0ff */
[----:B------:R-:W1:Y:S01]  /*4e20*/  LDC R109, c[0x0][0xb30] ;  /* 0x0002cc00ff6d7b82 */ /* 0x000e620000000800 */
[----:B------:R-:W-:Y:S01]  /*4e30*/  UMOV UR56, URZ ;  /* 0x000000ff00387c82 */ /* 0x000fe20008000000 */
[----:B------:R-:W-:-:S06]  /*4e40*/  UMOV UR45, URZ ;  /* 0x000000ff002d7c82 */ /* 0x000fcc0008000000 */
[----:B------:R-:W1:Y:S08]  /*4e50*/  LDC.64 R216, c[0x0][0xb10] ;  /* 0x0002c400ffd87b82 */ /* 0x000e700000000a00 */
[----:B------:R-:W1:Y:S08]  /*4e60*/  LDC.64 R106, c[0x0][0xb18] ;  /* 0x0002c600ff6a7b82 */ /* 0x000e700000000a00 */
[----:B------:R-:W1:Y:S08]  /*4e70*/  LDC.64 R212, c[0x0][0x888] ;  /* 0x00022200ffd47b82 */ /* 0x000e700000000a00 */
[----:B------:R-:W1:Y:S01]  /*4e80*/  LDC.64 R104, c[0x0][0xb28] ;  /* 0x0002ca00ff687b82 */ /* 0x000e620000000a00 */
[----:B---3--:R-:W-:-:S07]  /*4e90*/  IMAD.IADD R2, R3, 0x1, R2 ;  /* 0x0000000103027824 */ /* 0x008fce00078e0202 */
[----:B------:R-:W3:Y:S08]  /*4ea0*/  LDC.64 R214, c[0x0][0x890] ;  /* 0x00022400ffd67b82 */ /* 0x000ef00000000a00 */
[----:B------:R-:W1:Y:S08]  /*4eb0*/  LDC.64 R210, c[0x0][0x8b0] ;  /* 0x00022c00ffd27b82 */ /* 0x000e700000000a00 */
[----:B------:R-:W1:Y:S08]  /*4ec0*/  LDC.64 R208, c[0x0][0x8a8] ;  /* 0x00022a00ffd07b82 */ /* 0x000e700000000a00 */
[----:B--2-4-:R-:W1:Y:S02]  /*4ed0*/  LDC R232, c[0x0][0x374] ;  /* 0x0000dd00ffe87b82 */ /* 0x014e640000000800 */
.L_x_109:
[C---:B------:R-:W-:Y:S02]  /*4ee0*/  LEA R0, R243.reuse, UR44, 0x3 ;  /* 0x0000002cf3007c11 */ /* 0x040fe4000f8e18ff */
[----:B------:R-:W-:Y:S02]  /*4ef0*/  SHF.L.U32 R3, R238, 0x1f, RZ ;  /* 0x0000001fee037819 */ /* 0x000fe400000006ff */
[----:B------:R-:W-:Y:S02]  /*4f00*/  LEA R16, R243, UR44, 0x4 ;  /* 0x0000002cf3107c11 */ /* 0x000fe4000f8e20ff */
[----:B--2---:R-:W2:Y:S02]  /*4f10*/  SYNCS.PHASECHK.TRANS64.TRYWAIT P0, [R0+URZ+0x90], R3 ;  /* 0x00009003000075a7 */ /* 0x004ea400080011ff */
[----:B--2---:R-:W-:Y:S05]  /*4f20*/  @!P0 BRA `(.L_x_80) ;  /* 0x0000004400208947 */ /* 0x004fea0003800000 */
.L_x_151:
[----:B------:R-:W4:Y:S01]  /*4f30*/  LDC.64 R14, c[0x0][0xb10] ;  /* 0x0002c400ff0e7b82 */ /* 0x000f220000000a00 */
[----:B------:R-:W3:Y:S01]  /*4f40*/  LDS.128 R16, [R16+0x120] ;  /* 0x0001200010107984 */ /* 0x000ee20000000c00 */
[----:B-1----:R-:W-:Y:S01]  /*4f50*/  ISETP.NE.AND P1, PT, R109, 0x1, PT ;  /* 0x000000016d00780c */ /* 0x002fe20003f25270 */
[----:B--2---:R-:W-:Y:S01]  /*4f60*/  VIADD R0, R0, 0xa0 ;  /* 0x000000a000007836 */ /* 0x004fe20000000000 */
[----:B------:R-:W-:Y:S04]  /*4f70*/  ISETP.GE.AND P0, PT, R108, 0x1, PT ;  /* 0x000000016c00780c */ /* 0x000fe80003f06270 */
[----:B------:R-:W1:Y:S01]  /*4f80*/  LDC.64 R12, c[0x0][0xb18] ;  /* 0x0002c600ff0c7b82 */ /* 0x000e620000000a00 */
[----:B------:R-:W-:Y:S01]  /*4f90*/  PRMT R0, RZ, 0x654, R0 ;  /* 0x00000654ff007816 */ /* 0x000fe20000000000 */
[----:B------:R-:W-:Y:S01]  /*4fa0*/  @!PT LDS RZ, [RZ] ;  /* 0x00000000fffff984 */ /* 0x000fe20000000800 */
[----:B------:R-:W-:Y:S01]  /*4fb0*/  @!PT LDS RZ, [RZ] ;  /* 0x00000000fffff984 */ /* 0x000fe20000000800 */
[----:B------:R-:W-:Y:S01]  /*4fc0*/  @!PT LDS RZ, [RZ] ;  /* 0x00000000fffff984 */ /* 0x000fe20000000800 */
[----:B------:R-:W-:Y:S01]  /*4fd0*/  @!PT LDS RZ, [RZ] ;  /* 0x00000000fffff984 */ /* 0x000fe20000000800 */
[----:B------:R2:W-:Y:S06]  /*4fe0*/  MEMBAR.ALL.CTA ;  /* 0x0000000000007992 */ /* 0x0005ec0000008000 */
[----:B--2---:R-:W2:Y:S01]  /*4ff0*/  FENCE.VIEW.ASYNC.S ;  /* 0x00000000000073c6 */ /* 0x004ea20000000000 */
[----:B------:R-:W1:Y:S08]  /*5000*/  @!P1 LDC R11, c[0x0][0xb20] ;  /* 0x0002c800ff0b9b82 */ /* 0x000e700000000800 */
[----:B------:R-:W1:Y:S01]  /*5010*/  @!P1 LDC R10, c[0x0][0xb0c] ;  /* 0x0002c300ff0a9b82 */ /* 0x000e620000000800 */
[----:B--2---:R2:W-:Y:S01]  /*5020*/  SYNCS.ARRIVE.TRANS64.RED.A1T0 RZ, [R0+URZ], RZ ;  /* 0x000000ff00ff79a7 */ /* 0x0045e200081004ff */
[----:B---3--:R-:W-:Y:S04]  /*5030*/  LOP3.LUT P4, RZ, R18, 0x1, RZ, 0xc0, !PT ;  /* 0x0000000112ff7812 */ /* 0x008fe8000788c0ff */
[----:B------:R-:W-:Y:S09]  /*5040*/  P2R R242, PR, RZ, 0x10 ;  /* 0x00000010fff27803 */ /* 0x000ff20000000000 */
[----:B------:R-:W-:Y:S02]  /*5050*/  @P4 MOV R113, R16 ;  /* 0x0000001000714202 */ /* 0x000fe40000000f00 */
[----:B------:R-:W-:Y:S01]  /*5060*/  @P4 LOP3.LUT R111, R17, 0xffff, RZ, 0xc0, !PT ;  /* 0x0000ffff116f4812 */ /* 0x000fe200078ec0ff */
[----:B--2-4-:R-:W-:Y:S06]  /*5070*/  @!P0 BRA `(.L_x_81) ;  /* 0x0000000000a48947 */ /* 0x014fec0003800000 */
[----:B------:R-:W-:Y:S01]  /*5080*/  IMAD.HI.U32 R22, R232, R107, RZ ;  /* 0x0000006be8167227 */ /* 0x000fe200078e00ff */
[----:B------:R-:W-:Y:S02]  /*5090*/  ISETP.NE.AND P0, PT, R106, 0x1, PT ;  /* 0x000000016a00780c */ /* 0x000fe40003f05270 */
[----:B------:R-:W-:Y:S01]  /*50a0*/  ISETP.NE.AND P2, PT, R108, 0x1, PT ;  /* 0x000000016c00780c */ /* 0x000fe20003f45270 */
[-C--:B------:R-:W-:Y:S01]  /*50b0*/  IMAD.HI.U32 R20, R233, R216.reuse, RZ ;  /* 0x000000d8e9147227 */ /* 0x080fe200078e00ff */
[----:B------:R-:W-:Y:S02]  /*50c0*/  SHF.R.U32.HI R21, RZ, R231, R22 ;  /* 0x000000e7ff157219 */ /* 0x000fe40000011616 */
[----:B------:R-:W-:Y:S01]  /*50d0*/  ISETP.NE.AND P3, PT, R110, 0x1, PT ;  /* 0x000000016e00780c */ /* 0x000fe20003f65270 */
[----:B------:R-:W-:Y:S01]  /*50e0*/  IMAD.HI.U32 R26, R111, R107, RZ ;  /* 0x0000006b6f1a7227 */ /* 0x000fe200078e00ff */
[----:B------:R-:W-:Y:S02]  /*50f0*/  SHF.R.U32.HI R20, RZ, R217, R20 ;  /* 0x000000d9ff147219 */ /* 0x000fe40000011614 */
[----:B------:R-:W-:Y:S01]  /*5100*/  SEL R3, R232, R21, !P0 ;  /* 0x00000015e8037207 */ /* 0x000fe20004000000 */
[----:B------:R-:W-:Y:S01]  /*5110*/  IMAD.HI.U32 R24, R113, R216, RZ ;  /* 0x000000d871187227 */ /* 0x000fe200078e00ff */
[----:B------:R-:W-:Y:S03]  /*5120*/  SEL R7, R233, R20, !P3 ;  /* 0x00000014e9077207 */ /* 0x000fe60005800000 */
[-C--:B------:R-:W-:Y:S01]  /*5130*/  IMAD.HI.U32 R20, R3, R104.reuse, RZ ;  /* 0x0000006803147227 */ /* 0x080fe200078e00ff */
[----:B------:R-:W-:Y:S03]  /*5140*/  SHF.R.U32.HI R24, RZ, R217, R24 ;  /* 0x000000d9ff187219 */ /* 0x000fe60000011618 */
[----:B------:R-:W-:Y:S01]  /*5150*/  IMAD.HI.U32 R22, R7, R104, RZ ;  /* 0x0000006807167227 */ /* 0x000fe200078e00ff */
[----:B------:R-:W-:Y:S02]  /*5160*/  @P2 SHF.R.U32.HI R3, RZ, R105, R20 ;  /* 0x00000069ff032219 */ /* 0x000fe40000011614 */
[----:B------:R-:W-:Y:S02]  /*5170*/  SHF.R.U32.HI R20, RZ, R231, R26 ;  /* 0x000000e7ff147219 */ /* 0x000fe4000001161a */
[----:B------:R-:W-:Y:S01]  /*5180*/  @P2 SHF.R.U32.HI R7, RZ, R105, R22 ;  /* 0x00000069ff072219 */ /* 0x000fe20000011616 */
[C---:B------:R-:W-:Y:S01]  /*5190*/  IMAD R4, R108.reuse, R3, RZ ;  /* 0x000000036c047224 */ /* 0x040fe200078e02ff */
[----:B------:R-:W-:Y:S02]  /*51a0*/  SEL R5, R111, R20, !P0 ;  /* 0x000000146f057207 */ /* 0x000fe40004000000 */
[----:B------:R-:W-:Y:S01]  /*51b0*/  SEL R3, R113, R24, !P3 ;  /* 0x0000001871037207 */ /* 0x000fe20005800000 */
[----:B------:R-:W-:Y:S01]  /*51c0*/  IMAD R6, R108, R7, RZ ;  /* 0x000000076c067224 */ /* 0x000fe200078e02ff */
[C---:B------:R-:W-:Y:S01]  /*51d0*/  ISETP.GE.AND P0, PT, R5.reuse, R4, PT ;  /* 0x000000040500720c */ /* 0x040fe20003f06270 */
[----:B------:R-:W-:Y:S03]  /*51e0*/  IMAD.HI.U32 R8, R5, R104, RZ ;  /* 0x0000006805087227 */ /* 0x000fe600078e00ff */
[----:B------:R-:W-:Y:S01]  /*51f0*/  ISETP.GE.OR P0, PT, R3, R6, P0 ;  /* 0x000000060300720c */ /* 0x000fe20000706670 */
[----:B------:R-:W-:Y:S01]  /*5200*/  IMAD.MOV R6, RZ, RZ, -R3 ;  /* 0x000000ffff067224 */ /* 0x000fe200078e0a03 */
[-C--:B------:R-:W-:Y:S03]  /*5210*/  SHF.R.U32.HI R8, RZ, R105.reuse, R8 ;  /* 0x00000069ff087219 */ /* 0x080fe60000011608 */
[----:B------:R-:W-:Y:S01]  /*5220*/  IMAD R113, R110, R6, R113 ;  /* 0x000000066e717224 */ /* 0x000fe200078e0271 */
[----:B------:R-:W-:Y:S05]  /*5230*/  SEL R9, R5, R8, !P2 ;  /* 0x0000000805097207 */ /* 0x000fea0005000000 */
[----:B------:R-:W-:Y:S02]  /*5240*/  IMAD.MOV R8, RZ, RZ, -R9 ;  /* 0x000000ffff087224 */ /* 0x000fe400078e0a09 */
[C---:B------:R-:W-:Y:S04]  /*5250*/  @!P0 IMAD.HI.U32 R4, R3.reuse, R104, RZ ;  /* 0x0000006803048227 */ /* 0x040fe800078e00ff */
[----:B------:R-:W-:Y:S01]  /*5260*/  IMAD R8, R108, R8, R5 ;  /* 0x000000086c087224 */ /* 0x000fe200078e0205 */
[----:B------:R-:W-:Y:S04]  /*5270*/  @!P0 SHF.R.U32.HI R4, RZ, R105, R4 ;  /* 0x00000069ff048219 */ /* 0x000fe80000011604 */
[----:B------:R-:W-:Y:S02]  /*5280*/  @!P0 SEL R0, R3, R4, !P2 ;  /* 0x0000000403008207 */ /* 0x000fe40005000000 */
[----:B------:R-:W-:Y:S02]  /*5290*/  IADD3 R4, PT, PT, -R5, RZ, RZ ;  /* 0x000000ff05047210 */ /* 0x000fe40007ffe1ff */
[----:B------:R-:W-:Y:S01]  /*52a0*/  @!P0 IADD3 R9, PT, PT, R9, -R0, RZ ;  /* 0x8000000009098210 */ /* 0x000fe20007ffe0ff */
[----:B------:R-:W-:Y:S02]  /*52b0*/  @!P0 IMAD R0, R7, R8, R0 ;  /* 0x0000000807008224 */ /* 0x000fe400078e0200 */
[----:B------:R-:W-:Y:S02]  /*52c0*/  IMAD R111, R106, R4, R111 ;  /* 0x000000046a6f7224 */ /* 0x000fe400078e026f */
[----:B------:R-:W-:Y:S02]  /*52d0*/  @!P0 IMAD R5, R9, R108, R3 ;  /* 0x0000006c09058224 */ /* 0x000fe400078e0203 */
[----:B------:R-:W-:Y:S04]  /*52e0*/  @!P0 IMAD.MOV.U32 R3, RZ, RZ, R0 ;  /* 0x000000ffff038224 */ /* 0x000fe800078e0000 */
[----:B------:R-:W-:Y:S02]  /*52f0*/  IMAD R113, R3, R110, R113 ;  /* 0x0000006e03717224 */ /* 0x000fe400078e0271 */
[----:B------:R-:W-:Y:S07]  /*5300*/  IMAD R111, R5, R106, R111 ;  /* 0x0000006a056f7224 */ /* 0x000fee00078e026f */
.L_x_81:
[----:B-1----:R-:W-:Y:S01]  /*5310*/  @!P1 IMAD.HI.U32 R4, R111, R13, RZ ;  /* 0x0000000d6f049227 */ /* 0x002fe200078e00ff */
[----:B------:R-:W-:Y:S01]  /*5320*/  @!P1 ISETP.NE.AND P0, PT, R12, 0x1, PT ;  /* 0x000000010c00980c */ /* 0x000fe20003f05270 */
[----:B------:R-:W-:Y:S01]  /*5330*/  ULOP3.LUT UP0, URZ, UR57, 0x90, URZ, 0xc0, !UPT ;  /* 0x0000009039ff7892 */ /* 0x000fe2000f80c0ff */
[----:B------:R-:W-:Y:S01]  /*5340*/  @!P1 ISETP.NE.AND P2, PT, R10, 0x1, PT ;  /* 0x000000010a00980c */ /* 0x000fe20003f45270 */
[----:B------:R-:W-:Y:S01]  /*5350*/  @!P1 IMAD.HI.U32 R0, R113, R14, RZ ;  /* 0x0000000e71009227 */ /* 0x000fe200078e00ff */
[----:B------:R-:W-:Y:S02]  /*5360*/  @!P1 SHF.R.U32.HI R4, RZ, R11, R4 ;  /* 0x0000000bff049219 */ /* 0x000fe40000011604 */
[----:B------:R-:W-:Y:S01]  /*5370*/  @P4 SHF.R.U32.HI R236, RZ, 0x10, R17 ;  /* 0x00000010ffec4819 */ /* 0x000fe20000011611 */
[----:B------:R-:W-:Y:S01]  /*5380*/  VIADD R243, R243, 0x1 ;  /* 0x00000001f3f37836 */ /* 0x000fe20000000000 */
[----:B------:R-:W-:Y:S02]  /*5390*/  @!P1 SHF.R.U32.HI R0, RZ, R15, R0 ;  /* 0x0000000fff009219 */ /* 0x000fe40000011600 */
[----:B------:R-:W-:Y:S02]  /*53a0*/  @!P1 SEL R3, R111, R4, !P0 ;  /* 0x000000046f039207 */ /* 0x000fe40004000000 */
[----:B------:R-:W-:Y:S05]  /*53b0*/  @!P1 SEL R4, R113, R0, !P2 ;  /* 0x0000000071049207 */ /* 0x000fea0005000000 */
[----:B------:R-:W-:Y:S02]  /*53c0*/  @!P1 IMAD.IADD R0, R3, 0x1, -R4 ;  /* 0x0000000103009824 */ /* 0x000fe400078e0a04 */
[----:B------:R-:W-:Y:S02]  /*53d0*/  @!P1 IMAD.IADD R3, R4, 0x1, -R3 ;  /* 0x0000000104039824 */ /* 0x000fe400078e0a03 */
[----:B------:R-:W-:Y:S02]  /*53e0*/  @!P1 IMAD R113, R0, R10, R113 ;  /* 0x0000000a00719224 */ /* 0x000fe400078e0271 */
[----:B------:R-:W-:Y:S01]  /*53f0*/  @!P1 IMAD R111, R3, R12, R111 ;  /* 0x0000000c036f9224 */ /* 0x000fe200078e026f */
[----:B------:R-:W-:Y:S06]  /*5400*/  BRA.U !UP0, `(.L_x_82) ;  /* 0x00000001087c7547 */ /* 0x000fec000b800000 */
[----:B------:R-:W1:Y:S01]  /*5410*/  LDCU.64 UR8, c[0x4][0x80] ;  /* 0x01001000ff0877ac */ /* 0x000e620008000a00 */
[----:B------:R-:W-:Y:S01]  /*5420*/  MOV R16, 0x0 ;  /* 0x0000000000107802 */ /* 0x000fe20000000f00 */
[----:B------:R-:W-:Y:S02]  /*5430*/  HFMA2 R12, -RZ, RZ, 0, 5.9604644775390625e-08 ;  /* 0x00000001ff0c7431 */ /* 0x000fe400000001ff */
[----:B------:R-:W-:Y:S01]  /*5440*/  IMAD.MOV.U32 R8, RZ, RZ, 0x70 ;  /* 0x00000070ff087424 */ /* 0x000fe200078e00ff */
[----:B------:R2:W3:Y:S01]  /*5450*/  LDC.64 R14, c[0x4][R16] ;  /* 0x01000000100e7b82 */ /* 0x0004e20000000a00 */
[----:B------:R-:W4:Y:S01]  /*5460*/  LDCU.64 UR6, c[0x4][0x88] ;  /* 0x01001100ff0677ac */ /* 0x000f220008000a00 */
[----:B------:R-:W-:Y:S01]  /*5470*/  IMAD.MOV.U32 R13, RZ, RZ, RZ ;  /* 0x000000ffff0d7224 */ /* 0x000fe200078e00ff */
[----:B------:R-:W2:Y:S01]  /*5480*/  LDCU.64 UR4, c[0x4][0x8] ;  /* 0x01000100ff0477ac */ /* 0x000ea20008000a00 */
[----:B-1----:R-:W-:Y:S01]  /*5490*/  MOV R5, UR9 ;  /* 0x0000000900057c02 */ /* 0x002fe20008000f00 */
[----:B------:R-:W-:Y:S01]  /*54a0*/  IMAD.U32 R4, RZ, RZ, UR8 ;  /* 0x00000008ff047e24 */ /* 0x000fe2000f8e00ff */
[----:B----4-:R-:W-:Y:S01]  /*54b0*/  MOV R7, UR7 ;  /* 0x0000000700077c02 */ /* 0x010fe20008000f00 */
[----:B------:R-:W-:Y:S01]  /*54c0*/  IMAD.U32 R6, RZ, RZ, UR6 ;  /* 0x00000006ff067e24 */ /* 0x000fe2000f8e00ff */
[----:B--2---:R-:W-:Y:S01]  /*54d0*/  MOV R11, UR5 ;  /* 0x00000005000b7c02 */ /* 0x004fe20008000f00 */
[----:B------:R-:W-:Y:S02]  /*54e0*/  IMAD.U32 R10, RZ, RZ, UR4 ;  /* 0x00000004ff0a7e24 */ /* 0x000fe4000f8e00ff */
[----:B------:R-:W-:Y:S07]  /*54f0*/  LEPC R20, `(.L_x_83) ;  /* 0x000000001014794e */ /* 0x000fee0000000000 */
[----:B---3-5:R-:W-:Y:S05]  /*5500*/  CALL.ABS.NOINC R14 ;  /* 0x000000000e007343 */ /* 0x028fea0003c00000 */
.L_x_83:
[----:B------:R-:W1:Y:S01]  /*5510*/  LDCU.64 UR8, c[0x4][0x80] ;  /* 0x01001000ff0877ac */ /* 0x000e620008000a00 */
[----:B------:R-:W2:Y:S01]  /*5520*/  LDC.64 R16, c[0x4][R16] ;  /* 0x0100000010107b82 */ /* 0x000ea20000000a00 */
[----:B------:R-:W-:Y:S02]  /*5530*/  HFMA2 R12, -RZ, RZ, 0, 5.9604644775390625e-08 ;  /* 0x00000001ff0c7431 */ /* 0x000fe400000001ff */
[----:B------:R-:W-:Y:S02]  /*5540*/  IMAD.MOV.U32 R8, RZ, RZ, 0x70 ;  /* 0x00000070ff087424 */ /* 0x000fe400078e00ff */
[----:B------:R-:W-:Y:S01]  /*5550*/  IMAD.MOV.U32 R13, RZ, RZ, RZ ;  /* 0x000000ffff0d7224 */ /* 0x000fe200078e00ff */
[----:B------:R-:W3:Y:S01]  /*5560*/  LDCU.64 UR6, c[0x4][0x88] ;  /* 0x01001100ff0677ac */ /* 0x000ee20008000a00 */
[----:B------:R-:W4:Y:S01]  /*5570*/  LDCU.64 UR4, c[0x4][0x8] ;  /* 0x01000100ff0477ac */ /* 0x000f220008000a00 */
[----:B-1----:R-:W-:Y:S02]  /*5580*/  MOV R4, UR8 ;  /* 0x0000000800047c02 */ /* 0x002fe40008000f00 */
[----:B------:R-:W-:Y:S02]  /*5590*/  MOV R5, UR9 ;  /* 0x0000000900057c02 */ /* 0x000fe40008000f00 */
[----:B---3--:R-:W-:Y:S01]  /*55a0*/  MOV R7, UR7 ;  /* 0x0000000700077c02 */ /* 0x008fe20008000f00 */
[----:B------:R-:W-:Y:S01]  /*55b0*/  IMAD.U32 R6, RZ, RZ, UR6 ;  /* 0x00000006ff067e24 */ /* 0x000fe2000f8e00ff */
[----:B----4-:R-:W-:Y:S01]  /*55c0*/  MOV R11, UR5 ;  /* 0x00000005000b7c02 */ /* 0x010fe20008000f00 */
[----:B------:R-:W-:Y:S02]  /*55d0*/  IMAD.U32 R10, RZ, RZ, UR4 ;  /* 0x00000004ff0a7e24 */ /* 0x000fe4000f8e00ff */
[----:B------:R-:W-:Y:S07]  /*55e0*/  LEPC R20, `(.L_x_82) ;  /* 0x000000001014794e */ /* 0x000fee0000000000 */
[----:B--2---:R-:W-:Y:S05]  /*55f0*/  CALL.ABS.NOINC R16 ;  /* 0x0000000010007343 */ /* 0x004fea0003c00000 */
.L_x_82:
[----:B------:R-:W-:Y:S01]  /*5600*/  ISETP.NE.U32.AND P2, PT, R214, RZ, PT ;  /* 0x000000ffd600720c */ /* 0x000fe20003f45070 */
[----:B------:R-:W-:Y:S01]  /*5610*/  UISETP.NE.AND UP1, UPT, UR58, URZ, UPT ;  /* 0x000000ff3a00728c */ /* 0x000fe2000bf25270 */
[----:B------:R-:W-:Y:S02]  /*5620*/  ISETP.NE.U32.AND P4, PT, R210, RZ, PT ;  /* 0x000000ffd200720c */ /* 0x000fe40003f85070 */
[----:B------:R-:W-:Y:S02]  /*5630*/  ISETP.NE.AND.EX P2, PT, R215, RZ, PT, P2 ;  /* 0x000000ffd700720c */ /* 0x000fe40003f45320 */
[----:B------:R-:W-:Y:S02]  /*5640*/  PLOP3.LUT P1, PT, PT, PT, PT, 0x8, 0x80 ;  /* 0x000000000080781c */ /* 0x000fe40003f2e170 */
[----:B------:R-:W-:Y:S02]  /*5650*/  PLOP3.LUT P0, PT, PT, PT, UP1, 0x80, 0x8 ;  /* 0x000000000008781c */ /* 0x000fe40003f0f018 */
[----:B------:R-:W-:Y:S02]  /*5660*/  ISETP.NE.AND.EX P4, PT, R211, RZ, PT, P4 ;  /* 0x000000ffd300720c */ /* 0x000fe40003f85340 */
[----:B------:R-:W1:Y:S09]  /*5670*/  @UP1 LDCU.64 UR4, c[0x0][0x888] ;  /* 0x00011100ff0417ac */ /* 0x000e720008000a00 */
[----:B------:R-:W-:Y:S01]  /*5680*/  @P0 PLOP3.LUT P1, PT, P2, PT, PT, 0x80, 0x8 ;  /* 0x000000000008081c */ /* 0x000fe2000172f070 */
[----:B-1----:R-:W-:Y:S04]  /*5690*/  @UP1 UISETP.NE.U32.AND UP0, UPT, UR4, URZ, UPT ;  /* 0x000000ff0400128c */ /* 0x002fe8000bf05070 */
[----:B------:R-:W-:Y:S04]  /*56a0*/  @UP1 UISETP.NE.AND.EX UP0, UPT, UR5, URZ, UPT, UP0 ;  /* 0x000000ff0500128c */ /* 0x000fe8000bf05300 */
[----:B------:R-:W-:Y:S01]  /*56b0*/  @UP1 USEL UR4, URZ, 0xffffffff, UP0 ;  /* 0xffffffffff041887 */ /* 0x000fe20008000000 */
[----:B------:R-:W-:Y:S11]  /*56c0*/  @!P2 BRA `(.L_x_84) ;  /* 0x00000000002ca947 */ /* 0x000ff60003800000 */
[----:B------:R-:W-:Y:S01]  /*56d0*/  ISETP.NE.U32.AND P3, PT, R212, RZ, PT ;  /* 0x000000ffd400720c */ /* 0x000fe20003f65070 */
[----:B------:R-:W-:Y:S03]  /*56e0*/  IMAD.MOV.U32 R230, RZ, RZ, 0x1 ;  /* 0x00000001ffe67424 */ /* 0x000fe600078e00ff */
[----:B------:R-:W-:Y:S11]  /*56f0*/  ISETP.NE.AND.EX P3, PT, R213, RZ, PT, P3 ;  /* 0x000000ffd500720c */ /* 0x000ff60003f65330 */
[----:B------:R-:W-:Y:S02]  /*5700*/  @!UPT UIADD3 URZ, UPT, UPT, URZ, URZ, URZ ;  /* 0x000000fffffff290 */ /* 0x000fe4000fffe0ff */
[----:B------:R-:W1:Y:S01]  /*5710*/  @P3 LDC.64 R4, c[0x0][0x888] ;  /* 0x00022200ff043b82 */ /* 0x000e620000000a00 */
[----:B------:R-:W-:Y:S04]  /*5720*/  @P3 IMAD R0, R214, UR36, RZ ;  /* 0x00000024d6003c24 */ /* 0x000fe8000f8e02ff */
[----:B-1----:R-:W-:Y:S04]  /*5730*/  @P3 IMAD.WIDE R4, R0, 0x4, R4 ;  /* 0x0000000400043825 */ /* 0x002fe800078e0204 */
[----:B------:R-:W-:Y:S01]  /*5740*/  HFMA2 R0, -RZ, RZ, 0, 5.9604644775390625e-08 ;  /* 0x00000001ff007431 */ /* 0x000fe200000001ff */
[----:B-----5:R1:W5:Y:S04]  /*5750*/  @P3 LDG.E R117, desc[UR46][R4.64] ;  /* 0x0000002e04753981 */ /* 0x020368000c1e1900 */
[----:B------:R-:W-:Y:S01]  /*5760*/  @!P3 PRMT R230, R0, 0x7610, R230 ;  /* 0x0000761000e6b816 */ /* 0x000fe200000000e6 */
[----:B-1----:R-:W2:Y:S06]  /*5770*/  @!P3 LDC R117, c[0x0][0x880] ;  /* 0x00022000ff75bb82 */ /* 0x002eac0000000800 */
.L_x_84:
[----:B------:R-:W-:Y:S05]  /*5780*/  @!P4 BRA `(.L_x_85) ;  /* 0x000000000020c947 */ /* 0x000fea0003800000 */
[----:B------:R-:W-:Y:S04]  /*5790*/  ISETP.NE.U32.AND P3, PT, R208, RZ, PT ;  /* 0x000000ffd000720c */ /* 0x000fe80003f65070 */
[----:B------:R-:W-:Y:S11]  /*57a0*/  ISETP.NE.AND.EX P3, PT, R209, RZ, PT, P3 ;  /* 0x000000ffd100720c */ /* 0x000ff60003f65330 */
[----:B------:R-:W-:Y:S02]  /*57b0*/  @!UPT UIADD3 URZ, UPT, UPT, URZ, URZ, URZ ;  /* 0x000000fffffff290 */ /* 0x000fe4000fffe0ff */
[----:B------:R-:W1:Y:S01]  /*57c0*/  @P3 LDC.64 R4, c[0x0][0x8a8] ;  /* 0x00022a00ff043b82 */ /* 0x000e620000000a00 */
[----:B------:R-:W-:Y:S04]  /*57d0*/  @P3 IMAD R0, R210, UR36, RZ ;  /* 0x00000024d2003c24 */ /* 0x000fe8000f8e02ff */
[----:B-1----:R-:W-:Y:S05]  /*57e0*/  @P3 IMAD.WIDE R4, R0, 0x4, R4 ;  /* 0x0000000400043825 */ /* 0x002fea00078e0204 */
[----:B-----5:R1:W5:Y:S02]  /*57f0*/  @P3 LDG.E R114, desc[UR46][R4.64] ;  /* 0x0000002e04723981 */ /* 0x020364000c1e1900 */
[----:B-1----:R-:W3:Y:S02]  /*5800*/  @!P3 LDC R114, c[0x0][0x8a0] ;  /* 0x00022800ff72bb82 */ /* 0x002ee40000000800 */
.L_x_85:
[----:B--2--5:R-:W-:Y:S01]  /*5810*/  @P0 FSETP.NEU.AND P4, PT, R117, RZ, PT ;  /* 0x000000ff7500020b */ /* 0x024fe20003f8d000 */
[----:B------:R-:W-:Y:S01]  /*5820*/  IMAD.U32 R3, RZ, RZ, UR4 ;  /* 0x00000004ff037e24 */ /* 0x000fe2000f8e00ff */
[----:B------:R-:W-:Y:S01]  /*5830*/  @P0 LOP3.LUT P3, RZ, R230, 0xff, RZ, 0xc0, !PT ;  /* 0x000000ffe6ff0812 */ /* 0x000fe2000786c0ff */
[----:B------:R-:W-:Y:S01]  /*5840*/  BSSY B1, `(.L_x_86) ;  /* 0x000005c000017945 */ /* 0x000fe20003800000 */
[----:B------:R-:W-:Y:S02]  /*5850*/  @P0 SEL R4, RZ, 0xffffffff, P4 ;  /* 0xffffffffff040807 */ /* 0x000fe40002000000 */
[----:B------:R-:W-:Y:S02]  /*5860*/  CS2R R206, SRZ ;  /* 0x0000000000ce7805 */ /* 0x000fe4000001ff00 */
[----:B------:R-:W-:Y:S02]  /*5870*/  LEA R176, R112, UR44, 0x3 ;  /* 0x0000002c70b07c11 */ /* 0x000fe4000f8e18ff */
[----:B------:R-:W-:Y:S02]  /*5880*/  CS2R R204, SRZ ;  /* 0x0000000000cc7805 */ /* 0x000fe4000001ff00 */
[----:B------:R-:W-:Y:S02]  /*5890*/  @P1 SEL R4, R3, R4, !P3 ;  /* 0x0000000403041207 */ /* 0x000fe40005800000 */
[----:B------:R-:W-:Y:S02]  /*58a0*/  CS2R R198, SRZ ;  /* 0x0000000000c67805 */ /* 0x000fe4000001ff00 */
[----:B------:R-:W-:Y:S02]  /*58b0*/  LOP3.LUT R3, R240, 0x1, RZ, 0x3c, !PT ;  /* 0x00000001f0037812 */ /* 0x000fe400078e3cff */
[----:B------:R-:W-:Y:S02]  /*58c0*/  CS2R R196, SRZ ;  /* 0x0000000000c47805 */ /* 0x000fe4000001ff00 */
[----:B------:R-:W-:Y:S02]  /*58d0*/  @P0 LOP3.LUT R4, R4, 0x1, RZ, 0xc0, !PT ;  /* 0x0000000104040812 */ /* 0x000fe400078ec0ff */
[----:B------:R-:W-:Y:S02]  /*58e0*/  CS2R R190, SRZ ;  /* 0x0000000000be7805 */ /* 0x000fe4000001ff00 */
[----:B------:R-:W-:Y:S02]  /*58f0*/  SHF.L.U32 R9, R239, 0x1f, RZ ;  /* 0x0000001fef097819 */ /* 0x000fe400000006ff */
[----:B------:R-:W-:Y:S02]  /*5900*/  CS2R R188, SRZ ;  /* 0x0000000000bc7805 */ /* 0x000fe4000001ff00 */
[----:B------:R-:W-:Y:S01]  /*5910*/  ISETP.NE.U32.OR P5, PT, R4, 0x1, !P0 ;  /* 0x000000010400780c */ /* 0x000fe200047a5470 */
[----:B------:R-:W-:Y:S01]  /*5920*/  IMAD.U32 R4, RZ, RZ, UR56 ;  /* 0x00000038ff047e24 */ /* 0x000fe2000f8e00ff */
[----:B------:R-:W-:Y:S02]  /*5930*/  PLOP3.LUT P4, PT, PT, PT, PT, 0x8, 0x80 ;  /* 0x000000000080781c */ /* 0x000fe40003f8e170 */
[----:B------:R-:W-:Y:S02]  /*5940*/  CS2R R182, SRZ ;  /* 0x0000000000b67805 */ /* 0x000fe4000001ff00 */
[----:B------:R-:W-:Y:S02]  /*5950*/  P2R R244, PR, RZ, 0x20 ;  /* 0x00000020fff47803 */ /* 0x000fe40000000000 */
[----:B------:R-:W-:Y:S02]  /*5960*/  CS2R R180, SRZ ;  /* 0x0000000000b47805 */ /* 0x000fe4000001ff00 */
[----:B------:R-:W-:Y:S02]  /*5970*/  LEA R0, R4, UR44, 0x3 ;  /* 0x0000002c04007c11 */ /* 0x000fe4000f8e18ff */
[----:B------:R-:W-:Y:S02]  /*5980*/  CS2R R174, SRZ ;  /* 0x0000000000ae7805 */ /* 0x000fe4000001ff00 */
[----:B------:R-:W-:Y:S02]  /*5990*/  CS2R R172, SRZ ;  /* 0x0000000000ac7805 */ /* 0x000fe4000001ff00 */
[----:B------:R-:W-:Y:S02]  /*59a0*/  CS2R R166, SRZ ;  /* 0x0000000000a67805 */ /* 0x000fe4000001ff00 */
[----:B------:R-:W-:Y:S02]  /*59b0*/  CS2R R164, SRZ ;  /* 0x0000000000a47805 */ /* 0x000fe4000001ff00 */
[----:B------:R-:W-:Y:S02]  /*59c0*/  CS2R R158, SRZ ;  /* 0x00000000009e7805 */ /* 0x000fe4000001ff00 */
[----:B------:R-:W-:Y:S02]  /*59d0*/  CS2R R156, SRZ ;  /* 0x00000000009c7805 */ /* 0x000fe4000001ff00 */
[----:B------:R-:W-:Y:S02]  /*59e0*/  @P5 SHF.L.U32 R5, R3, 0x1f, RZ ;  /* 0x0000001f03055819 */ /* 0x000fe400000006ff */
[----:B------:R-:W-:Y:S02]  /*59f0*/  CS2R R150, SRZ ;  /* 0x0000000000967805 */ /* 0x000fe4000001ff00 */
[----:B------:R-:W-:Y:S02]  /*5a00*/  CS2R R148, SRZ ;  /* 0x0000000000947805 */ /* 0x000fe4000001ff00 */
[----:B------:R-:W-:Y:S01]  /*5a10*/  CS2R R142, SRZ ;  /* 0x00000000008e7805 */ /* 0x000fe2000001ff00 */
[----:B------:R-:W1:Y:S01]  /*5a20*/  @P5 SYNCS.PHASECHK.TRANS64.TRYWAIT P0, [R0+URZ+0x60], R5 ;  /* 0x00006005000055a7 */ /* 0x000e6200080011ff */
[----:B------:R-:W-:Y:S02]  /*5a30*/  CS2R R140, SRZ ;  /* 0x00000000008c7805 */ /* 0x000fe4000001ff00 */
[----:B------:R-:W-:Y:S02]  /*5a40*/  CS2R R134, SRZ ;  /* 0x0000000000867805 */ /* 0x000fe4000001ff00 */
[----:B------:R-:W-:Y:S02]  /*5a50*/  CS2R R132, SRZ ;  /* 0x0000000000847805 */ /* 0x000fe4000001ff00 */
[----:B------:R-:W-:Y:S02]  /*5a60*/  CS2R R126, SRZ ;  /* 0x00000000007e7805 */ /* 0x000fe4000001ff00 */
[----:B------:R-:W-:Y:S01]  /*5a70*/  CS2R R124, SRZ ;  /* 0x00000000007c7805 */ /* 0x000fe2000001ff00 */
[----:B------:R2:W4:Y:S01]  /*5a80*/  SYNCS.PHASECHK.TRANS64.TRYWAIT P3, [R176+URZ+0xb0], R9 ;  /* 0x0000b009b00075a7 */ /* 0x00052200080611ff */
[----:B-1----:R-:W-:Y:S01]  /*5a90*/  @P5 PLOP3.LUT P4, PT, P0, PT, PT, 0x8, 0x80 ;  /* 0x000000000080581c */ /* 0x002fe2000078e170 */
[----:B------:R-:W-:Y:S01]  /*5aa0*/  @!UPT UIADD3 URZ, UPT, UPT, URZ, URZ, URZ ;  /* 0x000000fffffff290 */ /* 0x000fe2000fffe0ff */
[----:B--2---:R-:W-:Y:S11]  /*5ab0*/  @!P5 BRA `(.L_x_87) ;  /* 0x0000000000d0d947 */ /* 0x004ff60003800000 */
[----:B------:R-:W-:Y:S01]  /*5ac0*/  ISETP.NE.U32.AND P0, PT, RZ, UR38, PT ;  /* 0x00000026ff007c0c */ /* 0x000fe2000bf05070 */
[----:B------:R-:W-:Y:S01]  /*5ad0*/  BSSY B0, `(.L_x_88) ;  /* 0x000000d000007945 */ /* 0x000fe20003800000 */
[----:B------:R-:W-:Y:S02]  /*5ae0*/  FSETP.NEU.AND P1, PT, R117, RZ, PT ;  /* 0x000000ff7500720b */ /* 0x000fe40003f2d000 */
[----:B------:R-:W-:Y:S02]  /*5af0*/  ISETP.NE.AND.EX P0, PT, RZ, UR39, PT, P0 ;  /* 0x00000027ff007c0c */ /* 0x000fe4000bf05300 */
[----:B------:R-:W-:Y:S02]  /*5b00*/  SEL R4, RZ, 0xffffffff, P1 ;  /* 0xffffffffff047807 */ /* 0x000fe40000800000 */
[----:B------:R-:W-:Y:S02]  /*5b10*/  LOP3.LUT P1, RZ, R230, 0xff, RZ, 0xc0, !PT ;  /* 0x000000ffe6ff7812 */ /* 0x000fe4000782c0ff */
[----:B------:R-:W-:Y:S04]  /*5b20*/  SEL R5, RZ, 0xffffffff, P0 ;  /* 0xffffffffff057807 */ /* 0x000fe80000000000 */
[----:B------:R-:W-:Y:S01]  /*5b30*/  @P2 SEL R4, R5, R4, !P1 ;  /* 0x0000000405042207 */ /* 0x000fe20004800000 */
[----:B------:R-:W-:Y:S03]  /*5b40*/  IMAD.U32 R5, RZ, RZ, UR56 ;  /* 0x00000038ff057e24 */ /* 0x000fe6000f8e00ff */
[----:B------:R-:W-:Y:S01]  /*5b50*/  LOP3.LUT R4, R4, 0x1, RZ, 0xc0, !PT ;  /* 0x0000000104047812 */ /* 0x000fe200078ec0ff */
[----:B------:R-:W-:Y:S06]  /*5b60*/  @!P4 BRA `(.L_x_89) ;  /* 0x00000000000cc947 */ /* 0x000fec0003800000 */
[----:B------:R-:W-:Y:S04]  /*5b70*/  SHF.L.U32 R3, R3, 0x1f, RZ ;  /* 0x0000001f03037819 */ /* 0x000fe800000006ff */
[----:B------:R-:W1:Y:S02]  /*5b80*/  SYNCS.PHASECHK.TRANS64.TRYWAIT P0, [R0+URZ+0x60], R3 ;  /* 0x00006003000075a7 */ /* 0x000e6400080011ff */
[----:B-1----:R-:W-:Y:S05]  /*5b90*/  @!P0 BRA `(.L_x_90) ;  /* 0x0000003800188947 */ /* 0x002fea0003800000 */
.L_x_89:
[----:B------:R-:W-:Y:S05]  /*5ba0*/  BSYNC B0 ;  /* 0x0000000000007941 */ /* 0x000fea0003800000 */
.L_x_88:
[----:B------:R-:W-:Y:S02]  /*5bb0*/  ISETP.NE.U32.AND P0, PT, R4, 0x1, PT ;  /* 0x000000010400780c */ /* 0x000fe40003f05070 */
[----:B------:R-:W-:Y:S02]  /*5bc0*/  CS2R R126, SRZ ;  /* 0x00000000007e7805 */ /* 0x000fe4000001ff00 */
        /* <DEDUP_REMOVED lines=10> */
[----:B------:R-:W-:Y:S01]  /*5c70*/  CS2R R164, SRZ ;  /* 0x0000000000a47805 */ /* 0x000fe2000001ff00 */
[----:B-1----:R-:W-:Y:S01]  /*5c80*/  @P0 IMAD R3, R5, 0x2c00, R234 ;  /* 0x00002c0005030824 */ /* 0x002fe200078e02ea */
        /* <DEDUP_REMOVED lines=8> */
[----:B------:R-:W-:Y:S01]  /*5d10*/  IMAD.MOV.U32 R206, RZ, RZ, RZ ;  /* 0x000000ffffce7224 */ /* 0x000fe200078e00ff */
[----:B------:R-:W-:Y:S02]  /*5d20*/  CS2R R204, SRZ ;  /* 0x0000000000cc7805 */ /* 0x000fe4000001ff00 */
[----:B------:R-:W-:Y:S01]  /*5d30*/  @P0 LEA R0, R3, UR44, 0x1 ;  /* 0x0000002c03000c11 */ /* 0x000fe2000f8e08ff */
[----:B------:R-:W-:Y:S05]  /*5d40*/  @P0 WARPSYNC.ALL ;  /* 0x0000000000000948 */ /* 0x000fea0003800000 */
[----:B------:R1:W2:Y:S04]  /*5d50*/  @P0 LDSM.16.M88.4 R124, [R0+0x200] ;  /* 0x00020000007c083b */ /* 0x0002a80000000200 */
[----:B------:R1:W1:Y:S04]  /*5d60*/  @P0 LDSM.16.M88.4 R132, [R0+0xa00] ;  /* 0x000a00000084083b */ /* 0x0002680000000200 */
        /* <DEDUP_REMOVED lines=8> */
[----:B--2---:R1:W1:Y:S02]  /*5df0*/  @P0 LDSM.16.M88.4 R204, [R0+0x5200] ;  /* 0x0052000000cc083b */ /* 0x0042640000000200 */
.L_x_87:
[----:B------:R-:W-:Y:S05]  /*5e00*/  BSYNC B1 ;  /* 0x0000000000017941 */ /* 0x000fea0003800000 */
.L_x_86:
[----:B-1----:R-:W-:Y:S04]  /*5e10*/  LEA.HI R0, R112, R112, RZ, 0x1 ;  /* 0x0000007070007211 */ /* 0x002fe800078f08ff */
[----:B------:R-:W-:Y:S02]  /*5e20*/  SHF.R.U32.HI R7, RZ, 0x1, R0 ;  /* 0x00000001ff077819 */ /* 0x000fe40000011600 */
[----:B------:R-:W-:Y:S03]  /*5e30*/  LOP3.LUT R5, R0, 0xffe, RZ, 0xc0, !PT ;  /* 0x00000ffe00057812 */ /* 0x000fe600078ec0ff */
[----:B------:R-:W-:Y:S02]  /*5e40*/  IMAD R3, R7, 0xb0, R2 ;  /* 0x000000b007037824 */ /* 0x000fe400078e0202 */
[----:B------:R-:W-:Y:S04]  /*5e50*/  IMAD.IADD R0, R112, 0x1, -R5 ;  /* 0x0000000170007824 */ /* 0x000fe800078e0a05 */
[----:B------:R-:W-:Y:S05]  /*5e60*/  IMAD R115, R0, 0x100000, R3 ;  /* 0x0010000000737824 */ /* 0x000fea00078e0203 */
[----:B------:R-:W-:Y:S04]  /*5e70*/  SHF.R.U32.HI R4, RZ, 0x15, R115 ;  /* 0x00000015ff047819 */ /* 0x000fe80000011673 */
[----:B------:R-:W-:Y:S01]  /*5e80*/  LOP3.LUT P0, RZ, R4, 0x3, R235, 0x48, !PT ;  /* 0x0000000304ff7812 */ /* 0x000fe200078048eb */
[----:B------:R-:W-:Y:S01]  /*5e90*/  @!UPT UIADD3 URZ, UPT, UPT, URZ, URZ, URZ ;  /* 0x000000fffffff290 */ /* 0x000fe2000fffe0ff */
[----:B----4-:R-:W-:Y:S11]  /*5ea0*/  @P3 BRA `(.L_x_91) ;  /* 0x0000000000083947 */ /* 0x010ff60003800000 */
[----:B------:R-:W1:Y:S02]  /*5eb0*/  SYNCS.PHASECHK.TRANS64.TRYWAIT P1, [R176+URZ+0xb0], R9 ;  /* 0x0000b009b00075a7 */ /* 0x000e6400080211ff */
[----:B-1----:R-:W-:Y:S05]  /*5ec0*/  @!P1 BRA `(.L_x_92) ;  /* 0x0000003400609947 */ /* 0x002fea0003800000 */
.L_x_91:
[----:B------:R-:W-:Y:S05]  /*5ed0*/  @!P0 BRA `(.L_x_93) ;  /* 0x0000000000408947 */ /* 0x000fea0003800000 */
[----:B------:R-:W2:Y:S01]  /*5ee0*/  LDCU.64 UR8, c[0x4][0x70] ;  /* 0x01000e00ff0877ac */ /* 0x000ea20008000a00 */
[----:B------:R-:W-:Y:S01]  /*5ef0*/  MOV R15, 0x0 ;  /* 0x00000000000f7802 */ /* 0x000fe20000000f00 */
[----:B------:R-:W-:Y:S02]  /*5f00*/  HFMA2 R12, -RZ, RZ, 0, 5.9604644775390625e-08 ;  /* 0x00000001ff0c7431 */ /* 0x000fe400000001ff */
[----:B------:R-:W-:Y:S02]  /*5f10*/  IMAD.MOV.U32 R8, RZ, RZ, 0x192 ;  /* 0x00000192ff087424 */ /* 0x000fe400078e00ff */
[----:B------:R-:W-:Y:S01]  /*5f20*/  IMAD.MOV.U32 R13, RZ, RZ, RZ ;  /* 0x000000ffff0d7224 */ /* 0x000fe200078e00ff */
[----:B------:R-:W4:Y:S01]  /*5f30*/  LDCU.64 UR6, c[0x4][0x78] ;  /* 0x01000f00ff0677ac */ /* 0x000f220008000a00 */
[----:B------:R-:W1:Y:S01]  /*5f40*/  LDC.64 R14, c[0x4][R15] ;  /* 0x010000000f0e7b82 */ /* 0x000e620000000a00 */
[----:B------:R-:W5:Y:S01]  /*5f50*/  LDCU.64 UR4, c[0x4][0x10] ;  /* 0x01000200ff0477ac */ /* 0x000f620008000a00 */
[----:B--2---:R-:W-:Y:S01]  /*5f60*/  MOV R5, UR9 ;  /* 0x0000000900057c02 */ /* 0x004fe20008000f00 */
[----:B------:R-:W-:Y:S01]  /*5f70*/  IMAD.U32 R4, RZ, RZ, UR8 ;  /* 0x00000008ff047e24 */ /* 0x000fe2000f8e00ff */
[----:B----4-:R-:W-:Y:S01]  /*5f80*/  MOV R7, UR7 ;  /* 0x0000000700077c02 */ /* 0x010fe20008000f00 */
[----:B------:R-:W-:Y:S01]  /*5f90*/  IMAD.U32 R6, RZ, RZ, UR6 ;  /* 0x00000006ff067e24 */ /* 0x000fe2000f8e00ff */
[----:B-----5:R-:W-:Y:S01]  /*5fa0*/  MOV R11, UR5 ;  /* 0x00000005000b7c02 */ /* 0x020fe20008000f00 */
[----:B------:R-:W-:Y:S02]  /*5fb0*/  IMAD.U32 R10, RZ, RZ, UR4 ;  /* 0x00000004ff0a7e24 */ /* 0x000fe4000f8e00ff */
[----:B------:R-:W-:Y:S07]  /*5fc0*/  LEPC R20, `(.L_x_93) ;  /* 0x000000001014794e */ /* 0x000fee0000000000 */
[----:B-1-3--:R-:W-:Y:S05]  /*5fd0*/  CALL.ABS.NOINC R14 ;  /* 0x000000000e007343 */ /* 0x00afea0003c00000 */
.L_x_93:
[----:B------:R-:W-:Y:S05]  /*5fe0*/  WARPSYNC.ALL ;  /* 0x0000000000007948 */ /* 0x000fea0003800000 */
[C---:B------:R-:W-:Y:S01]  /*5ff0*/  R2UR UR4, R115.reuse ;  /* 0x00000000730472ca */ /* 0x040fe200000e0000 */
[----:B------:R-:W-:Y:S05]  /*6000*/  VIADD R0, R115, 0x10 ;  /* 0x0000001073007836 */ /* 0x000fea0000000000 */
[----:B------:R-:W-:Y:S04]  /*6010*/  SHF.R.U32.HI R0, RZ, 0x15, R0 ;  /* 0x00000015ff007819 */ /* 0x000fe80000011600 */
[----:B------:R-:W-:Y:S03]  /*6020*/  LOP3.LUT P0, RZ, R0, 0x3, R235, 0x48, !PT ;  /* 0x0000000300ff7812 */ /* 0x000fe600078048eb */
[----:B------:R-:W2:Y:S10]  /*6030*/  LDTM.16dp256bit.x2 R96, tmem[UR4] ;  /* 0x00000004006079ee */ /* 0x000eb400080a0000 */
[----:B--2---:R-:W-:Y:S05]  /*6040*/  @!P0 BRA `(.L_x_94) ;  /* 0x0000000000408947 */ /* 0x004fea0003800000 */
        /* <DEDUP_REMOVED lines=16> */
.L_x_94:
[----:B------:R-:W-:Y:S05]  /*6150*/  WARPSYNC.ALL ;  /* 0x0000000000007948 */ /* 0x000fea0003800000 */
[C---:B------:R-:W-:Y:S01]  /*6160*/  R2UR UR4, R115.reuse ;  /* 0x00000000730472ca */ /* 0x040fe200000e0000 */
[----:B------:R-:W-:Y:S05]  /*6170*/  VIADD R0, R115, 0x20 ;  /* 0x0000002073007836 */ /* 0x000fea0000000000 */
[----:B------:R-:W-:Y:S04]  /*6180*/  SHF.R.U32.HI R0, RZ, 0x15, R0 ;  /* 0x00000015ff007819 */ /* 0x000fe80000011600 */
[----:B------:R-:W-:Y:S03]  /*6190*/  LOP3.LUT P0, RZ, R0, 0x3, R235, 0x48, !PT ;  /* 0x0000000300ff7812 */ /* 0x000fe600078048eb */
[----:B------:R-:W2:Y:S10]  /*61a0*/  LDTM.16dp256bit.x2 R88, tmem[UR4+0x10] ;  /* 0x00001004005879ee */ /* 0x000eb400080a0000 */
        /* <DEDUP_REMOVED lines=17> */
.L_x_95:
        /* <DEDUP_REMOVED lines=23> */
.L_x_96:
        /* <DEDUP_REMOVED lines=23> */
.L_x_97:
        /* <DEDUP_REMOVED lines=23> */
.L_x_98:
        /* <DEDUP_REMOVED lines=23> */
.L_x_99:
        /* <DEDUP_REMOVED lines=23> */
.L_x_100:
        /* <DEDUP_REMOVED lines=23> */
.L_x_101:
        /* <DEDUP_REMOVED lines=23> */
.L_x_102:
        /* <DEDUP_REMOVED lines=23> */
.L_x_103:
[----:B------:R-:W-:Y:S01]  /*6e40*/  ISETP.NE.AND P0, PT, R241, RZ, PT ;  /* 0x000000fff100720c */ /* 0x000fe20003f05270 */
[----:B------:R-:W-:Y:S05]  /*6e50*/  WARPSYNC.ALL ;  /* 0x0000000000007948 */ /* 0x000fea0003800000 */
[----:B------:R-:W-:Y:S01]  /*6e60*/  R2UR UR4, R115 ;  /* 0x00000000730472ca */ /* 0x000fe200000e0000 */
[C---:B---3--:R-:W-:Y:S01]  /*6e70*/  FMUL R0, R114.reuse, R96 ;  /* 0x0000006072007220 */ /* 0x048fe20000400000 */
[C---:B------:R-:W-:Y:S01]  /*6e80*/  SHF.L.U32 R119, R125.reuse, 0x10, RZ ;  /* 0x000000107d777819 */ /* 0x040fe200000006ff */
[C---:B------:R-:W-:Y:S01]  /*6e90*/  FMUL R3, R114.reuse, R97 ;  /* 0x0000006172037220 */ /* 0x040fe20000400000 */
[----:B------:R-:W-:Y:S01]  /*6ea0*/  LOP3.LUT R120, R125, 0xffff0000, RZ, 0xc0, !PT ;  /* 0xffff00007d787812 */ /* 0x000fe200078ec0ff */
[----:B------:R-:W-:Y:S01]  /*6eb0*/  FMUL R12, R114, R98 ;  /* 0x00000062720c7220 */ /* 0x000fe20000400000 */
[----:B------:R-:W-:Y:S01]  /*6ec0*/  SHF.L.U32 R121, R126, 0x10, RZ ;  /* 0x000000107e797819 */ /* 0x000fe200000006ff */
[----:B------:R-:W-:Y:S01]  /*6ed0*/  FMUL R13, R114, R99 ;  /* 0x00000063720d7220 */ /* 0x000fe20000400000 */
[----:B------:R-:W-:Y:S01]  /*6ee0*/  LOP3.LUT R122, R126, 0xffff0000, RZ, 0xc0, !PT ;  /* 0xffff00007e7a7812 */ /* 0x000fe200078ec0ff */
[----:B------:R-:W-:Y:S01]  /*6ef0*/  FMUL R14, R114, R100 ;  /* 0x00000064720e7220 */ /* 0x000fe20000400000 */
[----:B------:R-:W-:Y:S01]  /*6f00*/  SHF.L.U32 R125, R132, 0x10, RZ ;  /* 0x00000010847d7819 */ /* 0x000fe200000006ff */
[----:B------:R-:W-:Y:S01]  /*6f10*/  FMUL R15, R114, R101 ;  /* 0x00000065720f7220 */ /* 0x000fe20000400000 */
[----:B------:R-:W-:Y:S01]  /*6f20*/  LOP3.LUT R126, R132, 0xffff0000, RZ, 0xc0, !PT ;  /* 0xffff0000847e7812 */ /* 0x000fe200078ec0ff */
[----:B-1----:R-:W1:Y:S01]  /*6f30*/  LDTM.16dp256bit.x2 R4, tmem[UR4+0xa0] ;  /* 0x0000a004000479ee */ /* 0x002e6200080a0000 */
[C---:B------:R-:W-:Y:S01]  /*6f40*/  SHF.L.U32 R131, R135.reuse, 0x10, RZ ;  /* 0x0000001087837819 */ /* 0x040fe200000006ff */
[----:B------:R-:W-:Y:S01]  /*6f50*/  NOP ;  /* 0x0000000000007918 */ /* 0x000fe20000000000 */
[----:B------:R-:W-:Y:S01]  /*6f60*/  LOP3.LUT R132, R135, 0xffff0000, RZ, 0xc0, !PT ;  /* 0xffff000087847812 */ /* 0x000fe200078ec0ff */
[C---:B------:R-:W-:Y:S01]  /*6f70*/  FMUL R16, R114.reuse, R102 ;  /* 0x0000006672107220 */ /* 0x040fe20000400000 */
        /* <DEDUP_REMOVED lines=11> */
[----:B------:R-:W-:Y:S01]  /*7030*/  FMUL R22, R114, R92 ;  /* 0x0000005c72167220 */ /* 0x000fe20000400000 */
[----:B------:R-:W-:Y:S01]  /*7040*/  R2UR UR5, R176 ;  /* 0x00000000b00572ca */ /* 0x000fe200000e0000 */
[C---:B------:R-:W-:Y:S01]  /*7050*/  FMUL R23, R114.reuse, R93 ;  /* 0x0000005d72177220 */ /* 0x040fe20000400000 */
[C---:B------:R-:W-:Y:S01]  /*7060*/  SHF.L.U32 R147, R151.reuse, 0x10, RZ ;  /* 0x0000001097937819 */ /* 0x040fe200000006ff */
[C---:B------:R-:W-:Y:S01]  /*7070*/  FMUL R88, R114.reuse, R94 ;  /* 0x0000005e72587220 */ /* 0x040fe20000400000 */
        /* <DEDUP_REMOVED lines=9> */
[----:B------:R-:W-:Y:S01]  /*7110*/  UIADD3 UR5, UPT, UPT, UR5, 0xd0, URZ ;  /* 0x000000d005057890 */ /* 0x000fe2000fffe0ff */
[----:B------:R-:W-:Y:S01]  /*7120*/  SHF.L.U32 R157, R164, 0x10, RZ ;  /* 0x00000010a49d7819 */ /* 0x000fe200000006ff */
[----:B------:R-:W-:Y:S01]  /*7130*/  FMUL R83, R114, R83 ;  /* 0x0000005372537220 */ /* 0x000fe20000400000 */
[----:B------:R-:W-:Y:S01]  /*7140*/  LOP3.LUT R158, R164, 0xffff0000, RZ, 0xc0, !PT ;  /* 0xffff0000a49e7812 */ /* 0x000fe200078ec0ff */
[----:B------:R-:W-:Y:S01]  /*7150*/  UPRMT UR5, UR37, 0x654, UR5 ;  /* 0x0000065425057896 */ /* 0x000fe20008000005 */
[C---:B------:R-:W-:Y:S01]  /*7160*/  SHF.L.U32 R163, R167.reuse, 0x10, RZ ;  /* 0x00000010a7a37819 */ /* 0x040fe200000006ff */
[C---:B------:R-:W-:Y:S01]  /*7170*/  FMUL R84, R114.reuse, R84 ;  /* 0x0000005472547220 */ /* 0x040fe20000400000 */
[----:B------:R-:W-:Y:S01]  /*7180*/  LOP3.LUT R164, R167, 0xffff0000, RZ, 0xc0, !PT ;  /* 0xffff0000a7a47812 */ /* 0x000fe200078ec0ff */
[----:B------:R-:W-:Y:S01]  /*7190*/  FMUL R85, R114, R85 ;  /* 0x0000005572557220 */ /* 0x000fe20000400000 */
[----:B------:R-:W-:Y:S01]  /*71a0*/  SHF.L.U32 R116, R124, 0x10, RZ ;  /* 0x000000107c747819 */ /* 0x000fe200000006ff */
[C---:B------:R-:W-:Y:S01]  /*71b0*/  FMUL R86, R114.reuse, R86 ;  /* 0x0000005672567220 */ /* 0x040fe20000400000 */
[C---:B------:R-:W-:Y:S01]  /*71c0*/  SHF.L.U32 R167, R173.reuse, 0x10, RZ ;  /* 0x00000010ada77819 */ /* 0x040fe200000006ff */
[----:B------:R-:W-:Y:S01]  /*71d0*/  FMUL R87, R114, R87 ;  /* 0x0000005772577220 */ /* 0x000fe20000400000 */
[----:B------:R-:W-:Y:S01]  /*71e0*/  LOP3.LUT R168, R173, 0xffff0000, RZ, 0xc0, !PT ;  /* 0xffff0000ada87812 */ /* 0x000fe200078ec0ff */
[----:B-1----:R-:W-:Y:S01]  /*71f0*/  SYNCS.ARRIVE.TRANS64.RED.A1T0 RZ, [UR5], RZ ;  /* 0x000000ffffff79a7 */ /* 0x002fe20008100405 */
[C---:B------:R-:W-:Y:S01]  /*7200*/  SHF.L.U32 R169, R174.reuse, 0x10, RZ ;  /* 0x00000010aea97819 */ /* 0x040fe200000006ff */
[C---:B------:R-:W-:Y:S01]  /*7210*/  FFMA R0, R117.reuse, R116, R0 ;  /* 0x0000007475007223 */ /* 0x040fe20000000000 */
[----:B------:R-:W-:Y:S01]  /*7220*/  LOP3.LUT R170, R174, 0xffff0000, RZ, 0xc0, !PT ;  /* 0xffff0000aeaa7812 */ /* 0x000fe200078ec0ff */
[----:B------:R-:W-:Y:S01]  /*7230*/  FMUL R72, R114, R72 ;  /* 0x0000004872487220 */ /* 0x000fe20000400000 */
[----:B------:R-:W-:Y:S01]  /*7240*/  LOP3.LUT R118, R124, 0xffff0000, RZ, 0xc0, !PT ;  /* 0xffff00007c767812 */ /* 0x000fe200078ec0ff */
[----:B------:R-:W-:Y:S01]  /*7250*/  FMUL R73, R114, R73 ;  /* 0x0000004972497220 */ /* 0x000fe20000400000 */
[----:B------:R-:W-:Y:S01]  /*7260*/  SHF.L.U32 R173, R180, 0x10, RZ ;  /* 0x00000010b4ad7819 */ /* 0x000fe200000006ff */
[----:B------:R-:W-:Y:S01]  /*7270*/  FMUL R74, R114, R74 ;  /* 0x0000004a724a7220 */ /* 0x000fe20000400000 */
[----:B------:R-:W-:Y:S01]  /*7280*/  LOP3.LUT R174, R180, 0xffff0000, RZ, 0xc0, !PT ;  /* 0xffff0000b4ae7812 */ /* 0x000fe200078ec0ff */
[----:B------:R-:W-:Y:S01]  /*7290*/  FFMA R3, R117, R118, R3 ;  /* 0x0000007675037223 */ /* 0x000fe20000000003 */
[----:B------:R-:W-:Y:S01]  /*72a0*/  SHF.L.U32 R179, R183, 0x10, RZ ;  /* 0x00000010b7b37819 */ /* 0x000fe200000006ff */
[----:B------:R-:W-:Y:S01]  /*72b0*/  FFMA R12, R117, R119, R12 ;  /* 0x00000077750c7223 */ /* 0x000fe2000000000c */
[----:B------:R-:W-:Y:S01]  /*72c0*/  LOP3.LUT R180, R183, 0xffff0000, RZ, 0xc0, !PT ;  /* 0xffff0000b7b47812 */ /* 0x000fe200078ec0ff */
[----:B------:R-:W-:Y:S01]  /*72d0*/  FFMA R13, R117, R120, R13 ;  /* 0x00000078750d7223 */ /* 0x000fe2000000000d */
[----:B------:R-:W-:Y:S01]  /*72e0*/  SHF.L.U32 R183, R189, 0x10, RZ ;  /* 0x00000010bdb77819 */ /* 0x000fe200000006ff */
[----:B------:R-:W-:Y:S01]  /*72f0*/  FFMA R14, R117, R121, R14 ;  /* 0x00000079750e7223 */ /* 0x000fe2000000000e */
[----:B------:R-:W-:Y:S01]  /*7300*/  LOP3.LUT R184, R189, 0xffff0000, RZ, 0xc0, !PT ;  /* 0xffff0000bdb87812 */ /* 0x000fe200078ec0ff */
[----:B------:R-:W-:Y:S01]  /*7310*/  FFMA R15, R117, R122, R15 ;  /* 0x0000007a750f7223 */ /* 0x000fe2000000000f */
[----:B------:R-:W-:Y:S01]  /*7320*/  SHF.L.U32 R185, R190, 0x10, RZ ;  /* 0x00000010beb97819 */ /* 0x000fe200000006ff */
[----:B------:R-:W-:Y:S01]  /*7330*/  FMUL R75, R114, R75 ;  /* 0x0000004b724b7220 */ /* 0x000fe20000400000 */
[----:B------:R-:W-:Y:S01]  /*7340*/  LOP3.LUT R186, R190, 0xffff0000, RZ, 0xc0, !PT ;  /* 0xffff0000beba7812 */ /* 0x000fe200078ec0ff */
[----:B------:R-:W-:Y:S01]  /*7350*/  FMUL R76, R114, R76 ;  /* 0x0000004c724c7220 */ /* 0x000fe20000400000 */
[----:B------:R-:W-:Y:S01]  /*7360*/  SHF.L.U32 R189, R196, 0x10, RZ ;  /* 0x00000010c4bd7819 */ /* 0x000fe200000006ff */
[----:B------:R-:W-:Y:S01]  /*7370*/  FMUL R77, R114, R77 ;  /* 0x0000004d724d7220 */ /* 0x000fe20000400000 */
[----:B------:R-:W-:Y:S01]  /*7380*/  LOP3.LUT R190, R196, 0xffff0000, RZ, 0xc0, !PT ;  /* 0xffff0000c4be7812 */ /* 0x000fe200078ec0ff */
[C---:B------:R-:W-:Y:S01]  /*7390*/  FMUL R78, R114.reuse, R78 ;  /* 0x0000004e724e7220 */ /* 0x040fe20000400000 */
[C---:B------:R-:W-:Y:S01]  /*73a0*/  SHF.L.U32 R195, R199.reuse, 0x10, RZ ;  /* 0x00000010c7c37819 */ /* 0x040fe200000006ff */
[C---:B------:R-:W-:Y:S01]  /*73b0*/  FMUL R79, R114.reuse, R79 ;  /* 0x0000004f724f7220 */ /* 0x040fe20000400000 */
[----:B------:R-:W-:Y:S01]  /*73c0*/  LOP3.LUT R196, R199, 0xffff0000, RZ, 0xc0, !PT ;  /* 0xffff0000c7c47812 */ /* 0x000fe200078ec0ff */
[C---:B------:R-:W-:Y:S01]  /*73d0*/  FMUL R64, R114.reuse, R64 ;  /* 0x0000004072407220 */ /* 0x040fe20000400000 */
[----:B------:R-:W-:Y:S01]  /*73e0*/  SHF.L.U32 R123, R127, 0x10, RZ ;  /* 0x000000107f7b7819 */ /* 0x000fe200000006ff */
[C---:B------:R-:W-:Y:S01]  /*73f0*/  FMUL R65, R114.reuse, R65 ;  /* 0x0000004172417220 */ /* 0x040fe20000400000 */
[C---:B------:R-:W-:Y:S01]  /*7400*/  SHF.L.U32 R199, R205.reuse, 0x10, RZ ;  /* 0x00000010cdc77819 */ /* 0x040fe200000006ff */
[C---:B------:R-:W-:Y:S01]  /*7410*/  FMUL R66, R114.reuse, R66 ;  /* 0x0000004272427220 */ /* 0x040fe20000400000 */
[----:B------:R-:W-:Y:S01]  /*7420*/  LOP3.LUT R200, R205, 0xffff0000, RZ, 0xc0, !PT ;  /* 0xffff0000cdc87812 */ /* 0x000fe200078ec0ff */
[----:B------:R-:W-:Y:S01]  /*7430*/  FFMA R16, R117, R123, R16 ;  /* 0x0000007b75107223 */ /* 0x000fe20000000010 */
[----:B------:R-:W-:Y:S01]  /*7440*/  LOP3.LUT R124, R127, 0xffff0000, RZ, 0xc0, !PT ;  /* 0xffff00007f7c7812 */ /* 0x000fe200078ec0ff */
[C---:B------:R-:W-:Y:S01]  /*7450*/  FMUL R67, R114.reuse, R67 ;  /* 0x0000004372437220 */ /* 0x040fe20000400000 */
[----:B------:R-:W-:Y:S01]  /*7460*/  MOV R205, UR56 ;  /* 0x0000003800cd7c02 */ /* 0x000fe20008000f00 */
[C---:B------:R-:W-:Y:S01]  /*7470*/  FMUL R68, R114.reuse, R68 ;  /* 0x0000004472447220 */ /* 0x040fe20000400000 */
[----:B------:R-:W-:Y:S01]  /*7480*/  F2FP.BF16.F32.PACK_AB R220, R3, R0 ;  /* 0x0000000003dc723e */ /* 0x000fe200000010ff */
[----:B------:R-:W-:Y:S01]  /*7490*/  FFMA R17, R117, R124, R17 ;  /* 0x0000007c75117223 */ /* 0x000fe20000000011 */
[----:B------:R-:W-:Y:S01]  /*74a0*/  F2FP.BF16.F32.PACK_AB R221, R13, R12 ;  /* 0x0000000c0ddd723e */ /* 0x000fe200000010ff */
[----:B------:R-:W-:Y:S01]  /*74b0*/  IMAD R205, R205, 0x2c00, R234 ;  /* 0x00002c00cdcd7824 */ /* 0x000fe200078e02ea */
[----:B------:R-:W-:Y:S01]  /*74c0*/  F2FP.BF16.F32.PACK_AB R222, R15, R14 ;  /* 0x0000000e0fde723e */ /* 0x000fe200000010ff */
[----:B------:R-:W-:Y:S01]  /*74d0*/  FFMA R18, R117, R125, R18 ;  /* 0x0000007d75127223 */ /* 0x000fe20000000012 */
[----:B------:R-:W-:Y:S01]  /*74e0*/  F2FP.BF16.F32.PACK_AB R223, R17, R16 ;  /* 0x0000001011df723e */ /* 0x000fe200000010ff */
[----:B------:R-:W-:Y:S01]  /*74f0*/  FFMA R19, R117, R126, R19 ;  /* 0x0000007e75137223 */ /* 0x000fe20000000013 */
[----:B------:R-:W-:Y:S01]  /*7500*/  LEA R205, R205, UR44, 0x1 ;  /* 0x0000002ccdcd7c11 */ /* 0x000fe2000f8e08ff */
[C---:B------:R-:W-:Y:S01]  /*7510*/  FMUL R69, R114.reuse, R69 ;  /* 0x0000004572457220 */ /* 0x040fe20000400000 */
[C---:B------:R-:W-:Y:S01]  /*7520*/  SHF.L.U32 R127, R133.reuse, 0x10, RZ ;  /* 0x00000010857f7819 */ /* 0x040fe200000006ff */
[----:B------:R-:W-:Y:S01]  /*7530*/  FMUL R70, R114, R70 ;  /* 0x0000004672467220 */ /* 0x000fe20000400000 */
[----:B------:R-:W-:Y:S01]  /*7540*/  LOP3.LUT R128, R133, 0xffff0000, RZ, 0xc0, !PT ;  /* 0xffff000085807812 */ /* 0x000fe200078ec0ff */
[----:B------:R1:W-:Y:S01]  /*7550*/  STSM.16.M88.4 [R205+0x200], R220 ;  /* 0x000200dccd007844 */ /* 0x0003e20000000200 */
[C---:B------:R-:W-:Y:S01]  /*7560*/  SHF.L.U32 R129, R134.reuse, 0x10, RZ ;  /* 0x0000001086817819 */ /* 0x040fe200000006ff */
[C---:B------:R-:W-:Y:S01]  /*7570*/  FFMA R20, R117.reuse, R127, R20 ;  /* 0x0000007f75147223 */ /* 0x040fe20000000014 */
[----:B------:R-:W-:Y:S01]  /*7580*/  LOP3.LUT R130, R134, 0xffff0000, RZ, 0xc0, !PT ;  /* 0xffff000086827812 */ /* 0x000fe200078ec0ff */
[C---:B------:R-:W-:Y:S01]  /*7590*/  FFMA R21, R117.reuse, R128, R21 ;  /* 0x0000008075157223 */ /* 0x040fe20000000015 */
[C---:B------:R-:W-:Y:S01]  /*75a0*/  SHF.L.U32 R133, R140.reuse, 0x10, RZ ;  /* 0x000000108c857819 */ /* 0x040fe200000006ff */
[C---:B------:R-:W-:Y:S01]  /*75b0*/  FFMA R22, R117.reuse, R129, R22 ;  /* 0x0000008175167223 */ /* 0x040fe20000000016 */
[----:B------:R-:W-:Y:S01]  /*75c0*/  LOP3.LUT R134, R140, 0xffff0000, RZ, 0xc0, !PT ;  /* 0xffff00008c867812 */ /* 0x000fe200078ec0ff */
[----:B------:R-:W-:Y:S01]  /*75d0*/  FFMA R23, R117, R130, R23 ;  /* 0x0000008275177223 */ /* 0x000fe20000000017 */
[----:B------:R-:W-:Y:S01]  /*75e0*/  SHF.L.U32 R139, R143, 0x10, RZ ;  /* 0x000000108f8b7819 */ /* 0x000fe200000006ff */
[----:B------:R-:W-:Y:S01]  /*75f0*/  FFMA R88, R117, R131, R88 ;  /* 0x0000008375587223 */ /* 0x000fe20000000058 */
[----:B------:R-:W-:Y:S01]  /*7600*/  LOP3.LUT R140, R143, 0xffff0000, RZ, 0xc0, !PT ;  /* 0xffff00008f8c7812 */ /* 0x000fe200078ec0ff */
[----:B------:R-:W-:Y:S01]  /*7610*/  FFMA R89, R117, R132, R89 ;  /* 0x0000008475597223 */ /* 0x000fe20000000059 */
[----:B------:R-:W-:Y:S01]  /*7620*/  F2FP.BF16.F32.PACK_AB R224, R19, R18 ;  /* 0x0000001213e0723e */ /* 0x000fe200000010ff */
[----:B------:R-:W-:Y:S01]  /*7630*/  FFMA R80, R117, R133, R80 ;  /* 0x0000008575507223 */ /* 0x000fe20000000050 */
[----:B------:R-:W-:Y:S01]  /*7640*/  F2FP.BF16.F32.PACK_AB R225, R21, R20 ;  /* 0x0000001415e1723e */ /* 0x000fe200000010ff */
[----:B------:R-:W-:Y:S01]  /*7650*/  FFMA R81, R117, R134, R81 ;  /* 0x0000008675517223 */ /* 0x000fe20000000051 */
[----:B------:R-:W-:Y:S01]  /*7660*/  F2FP.BF16.F32.PACK_AB R226, R23, R22 ;  /* 0x0000001617e2723e */ /* 0x000fe200000010ff */
[----:B------:R-:W-:Y:S01]  /*7670*/  FFMA R82, R117, R135, R82 ;  /* 0x0000008775527223 */ /* 0x000fe20000000052 */
[----:B------:R-:W-:Y:S01]  /*7680*/  F2FP.BF16.F32.PACK_AB R227, R89, R88 ;  /* 0x0000005859e3723e */ /* 0x000fe200000010ff */
[----:B------:R-:W-:Y:S01]  /*7690*/  FFMA R83, R117, R136, R83 ;  /* 0x0000008875537223 */ /* 0x000fe20000000053 */
[----:B------:R-:W-:Y:S01]  /*76a0*/  SHF.L.U32 R143, R149, 0x10, RZ ;  /* 0x00000010958f7819 */ /* 0x000fe200000006ff */
[----:B------:R-:W-:Y:S01]  /*76b0*/  FFMA R84, R117, R137, R84 ;  /* 0x0000008975547223 */ /* 0x000fe20000000054 */
[----:B------:R-:W-:Y:S01]  /*76c0*/  LOP3.LUT R144, R149, 0xffff0000, RZ, 0xc0, !PT ;  /* 0xffff000095907812 */ /* 0x000fe200078ec0ff */
[C---:B------:R-:W-:Y:S01]  /*76d0*/  FFMA R85, R117.reuse, R138, R85 ;  /* 0x0000008a75557223 */ /* 0x040fe20000000055 */
[C---:B------:R-:W-:Y:S01]  /*76e0*/  SHF.L.U32 R145, R150.reuse, 0x10, RZ ;  /* 0x0000001096917819 */ /* 0x040fe200000006ff */
[C---:B------:R-:W-:Y:S01]  /*76f0*/  FFMA R86, R117.reuse, R139, R86 ;  /* 0x0000008b75567223 */ /* 0x040fe20000000056 */
[----:B------:R-:W-:Y:S01]  /*7700*/  LOP3.LUT R146, R150, 0xffff0000, RZ, 0xc0, !PT ;  /* 0xffff000096927812 */ /* 0x000fe200078ec0ff */
[----:B------:R-:W-:Y:S01]  /*7710*/  FFMA R87, R117, R140, R87 ;  /* 0x0000008c75577223 */ /* 0x000fe20000000057 */
[C---:B------:R-:W-:Y:S01]  /*7720*/  SHF.L.U32 R149, R156.reuse, 0x10, RZ ;  /* 0x000000109c957819 */ /* 0x040fe200000006ff */
[----:B------:R2:W-:Y:S01]  /*7730*/  STSM.16.M88.4 [R205+0xa00], R224 ;  /* 0x000a00e0cd007844 */ /* 0x0005e20000000200 */
[----:B-1----:R-:W-:Y:S01]  /*7740*/  F2FP.BF16.F32.PACK_AB R220, R81, R80 ;  /* 0x0000005051dc723e */ /* 0x002fe200000010ff */
[----:B------:R-:W-:Y:S01]  /*7750*/  FFMA R72, R117, R141, R72 ;  /* 0x0000008d75487223 */ /* 0x000fe20000000048 */
[----:B------:R-:W-:Y:S01]  /*7760*/  F2FP.BF16.F32.PACK_AB R221, R83, R82 ;  /* 0x0000005253dd723e */ /* 0x000fe200000010ff */
[----:B------:R-:W-:Y:S01]  /*7770*/  FFMA R73, R117, R142, R73 ;  /* 0x0000008e75497223 */ /* 0x000fe20000000049 */
[----:B------:R-:W-:Y:S01]  /*7780*/  F2FP.BF16.F32.PACK_AB R222, R85, R84 ;  /* 0x0000005455de723e */ /* 0x000fe200000010ff */
[----:B------:R-:W-:Y:S01]  /*7790*/  FFMA R74, R117, R143, R74 ;  /* 0x0000008f754a7223 */ /* 0x000fe2000000004a */
[----:B------:R-:W-:Y:S01]  /*77a0*/  F2FP.BF16.F32.PACK_AB R223, R87, R86 ;  /* 0x0000005657df723e */ /* 0x000fe200000010ff */
[C---:B------:R-:W-:Y:S01]  /*77b0*/  FFMA R75, R117.reuse, R144, R75 ;  /* 0x00000090754b7223 */ /* 0x040fe2000000004b */
[----:B------:R-:W-:Y:S01]  /*77c0*/  LOP3.LUT R150, R156, 0xffff0000, RZ, 0xc0, !PT ;  /* 0xffff00009c967812 */ /* 0x000fe200078ec0ff */
[----:B------:R-:W-:Y:S01]  /*77d0*/  FFMA R76, R117, R145, R76 ;  /* 0x00000091754c7223 */ /* 0x000fe2000000004c */
[C---:B------:R-:W-:Y:S01]  /*77e0*/  SHF.L.U32 R155, R159.reuse, 0x10, RZ ;  /* 0x000000109f9b7819 */ /* 0x040fe200000006ff */
[----:B------:R1:W-:Y:S01]  /*77f0*/  STSM.16.M88.4 [R205+0x1200], R220 ;  /* 0x001200dccd007844 */ /* 0x0003e20000000200 */
[----:B------:R-:W-:Y:S01]  /*7800*/  LOP3.LUT R156, R159, 0xffff0000, RZ, 0xc0, !PT ;  /* 0xffff00009f9c7812 */ /* 0x000fe200078ec0ff */
        /* <DEDUP_REMOVED lines=13> */
[C---:B------:R-:W-:Y:S01]  /*78e0*/  SHF.L.U32 R171, R175.reuse, 0x10, RZ ;  /* 0x00000010afab7819 */ /* 0x040fe200000006ff */
[C---:B------:R-:W-:Y:S01]  /*78f0*/  FMUL R71, R114.reuse, R71 ;  /* 0x0000004772477220 */ /* 0x040fe20000400000 */
[----:B------:R-:W-:Y:S01]  /*7900*/  LOP3.LUT R172, R175, 0xffff0000, RZ, 0xc0, !PT ;  /* 0xffff0000afac7812 */ /* 0x000fe200078ec0ff */
[----:B------:R-:W-:Y:S01]  /*7910*/  FFMA R68, R117, R153, R68 ;  /* 0x0000009975447223 */ /* 0x000fe20000000044 */
[----:B--2---:R-:W-:Y:S01]  /*7920*/  F2FP.BF16.F32.PACK_AB R224, R73, R72 ;  /* 0x0000004849e0723e */ /* 0x004fe200000010ff */
[----:B------:R-:W-:Y:S01]  /*7930*/  FFMA R69, R117, R154, R69 ;  /* 0x0000009a75457223 */ /* 0x000fe20000000045 */
[----:B------:R-:W-:Y:S01]  /*7940*/  F2FP.BF16.F32.PACK_AB R225, R75, R74 ;  /* 0x0000004a4be1723e */ /* 0x000fe200000010ff */
[----:B------:R-:W-:Y:S01]  /*7950*/  FFMA R70, R117, R155, R70 ;  /* 0x0000009b75467223 */ /* 0x000fe20000000046 */
[----:B------:R-:W-:Y:S01]  /*7960*/  F2FP.BF16.F32.PACK_AB R226, R77, R76 ;  /* 0x0000004c4de2723e */ /* 0x000fe200000010ff */
[----:B------:R-:W-:Y:S01]  /*7970*/  FFMA R71, R117, R156, R71 ;  /* 0x0000009c75477223 */ /* 0x000fe20000000047 */
[----:B------:R-:W-:Y:S01]  /*7980*/  F2FP.BF16.F32.PACK_AB R227, R79, R78 ;  /* 0x0000004e4fe3723e */ /* 0x000fe200000010ff */
[C---:B------:R-:W-:Y:S01]  /*7990*/  FMUL R56, R114.reuse, R56 ;  /* 0x0000003872387220 */ /* 0x040fe20000400000 */
[C---:B------:R-:W-:Y:S01]  /*79a0*/  FMUL R57, R114.reuse, R57 ;  /* 0x0000003972397220 */ /* 0x040fe20000400000 */
[C---:B------:R-:W-:Y:S01]  /*79b0*/  FMUL R58, R114.reuse, R58 ;  /* 0x0000003a723a7220 */ /* 0x040fe20000400000 */
[C---:B------:R-:W-:Y:S01]  /*79c0*/  FMUL R59, R114.reuse, R59 ;  /* 0x0000003b723b7220 */ /* 0x040fe20000400000 */
        /* <DEDUP_REMOVED lines=9> */
[C---:B------:R-:W-:Y:S01]  /*7a60*/  FMUL R60, R114.reuse, R60 ;  /* 0x0000003c723c7220 */ /* 0x040fe20000400000 */
[C---:B------:R-:W-:Y:S01]  /*7a70*/  FMUL R61, R114.reuse, R61 ;  /* 0x0000003d723d7220 */ /* 0x040fe20000400000 */
[C---:B------:R-:W-:Y:S01]  /*7a80*/  FMUL R62, R114.reuse, R62 ;  /* 0x0000003e723e7220 */ /* 0x040fe20000400000 */
[----:B------:R1:W-:Y:S01]  /*7a90*/  STSM.16.M88.4 [R205+0x2200], R220 ;  /* 0x002200dccd007844 */ /* 0x0003e20000000200 */
[C---:B------:R-:W-:Y:S01]  /*7aa0*/  FFMA R60, R117.reuse, R161, R60 ;  /* 0x000000a1753c7223 */ /* 0x040fe2000000003c */
[----:B------:R-:W-:Y:S01]  /*7ab0*/  FFMA R61, R117, R162, R61 ;  /* 0x000000a2753d7223 */ /* 0x000fe2000000003d */
[----:B------:R-:W-:Y:S01]  /*7ac0*/  SHF.L.U32 R175, R181, 0x10, RZ ;  /* 0x00000010b5af7819 */ /* 0x000fe200000006ff */
[----:B------:R-:W-:Y:S01]  /*7ad0*/  FFMA R62, R117, R163, R62 ;  /* 0x000000a3753e7223 */ /* 0x000fe2000000003e */
[C---:B------:R-:W-:Y:S01]  /*7ae0*/  FMUL R63, R114.reuse, R63 ;  /* 0x0000003f723f7220 */ /* 0x040fe20000400000 */
[----:B------:R-:W-:Y:S01]  /*7af0*/  LOP3.LUT R176, R181, 0xffff0000, RZ, 0xc0, !PT ;  /* 0xffff0000b5b07812 */ /* 0x000fe200078ec0ff */
[C---:B------:R-:W-:Y:S01]  /*7b00*/  FMUL R48, R114.reuse, R48 ;  /* 0x0000003072307220 */ /* 0x040fe20000400000 */
[----:B------:R-:W-:Y:S01]  /*7b10*/  FMUL R49, R114, R49 ;  /* 0x0000003172317220 */ /* 0x000fe20000400000 */
[C---:B------:R-:W-:Y:S01]  /*7b20*/  SHF.L.U32 R177, R182.reuse, 0x10, RZ ;  /* 0x00000010b6b17819 */ /* 0x040fe200000006ff */
[C---:B------:R-:W-:Y:S01]  /*7b30*/  FFMA R63, R117.reuse, R164, R63 ;  /* 0x000000a4753f7223 */ /* 0x040fe2000000003f */
[C---:B------:R-:W-:Y:S01]  /*7b40*/  FFMA R48, R117.reuse, R165, R48 ;  /* 0x000000a575307223 */ /* 0x040fe20000000030 */
[----:B------:R-:W-:Y:S01]  /*7b50*/  LOP3.LUT R178, R182, 0xffff0000, RZ, 0xc0, !PT ;  /* 0xffff0000b6b27812 */ /* 0x000fe200078ec0ff */
[C---:B------:R-:W-:Y:S01]  /*7b60*/  FFMA R49, R117.reuse, R166, R49 ;  /* 0x000000a675317223 */ /* 0x040fe20000000031 */
[----:B------:R-:W-:Y:S01]  /*7b70*/  FMUL R50, R114, R50 ;  /* 0x0000003272327220 */ /* 0x000fe20000400000 */
[----:B------:R-:W-:Y:S01]  /*7b80*/  SHF.L.U32 R181, R188, 0x10, RZ ;  /* 0x00000010bcb57819 */ /* 0x000fe200000006ff */
[C---:B------:R-:W-:Y:S01]  /*7b90*/  FMUL R51, R114.reuse, R51 ;  /* 0x0000003372337220 */ /* 0x040fe20000400000 */
[----:B------:R-:W-:Y:S01]  /*7ba0*/  FMUL R52, R114, R52 ;  /* 0x0000003472347220 */ /* 0x000fe20000400000 */
[----:B------:R-:W-:Y:S01]  /*7bb0*/  LOP3.LUT R182, R188, 0xffff0000, RZ, 0xc0, !PT ;  /* 0xffff0000bcb67812 */ /* 0x000fe200078ec0ff */
[----:B------:R-:W-:Y:S01]  /*7bc0*/  FFMA R50, R117, R167, R50 ;  /* 0x000000a775327223 */ /* 0x000fe20000000032 */
[----:B--2---:R-:W-:Y:S01]  /*7bd0*/  F2FP.BF16.F32.PACK_AB R224, R57, R56 ;  /* 0x0000003839e0723e */ /* 0x004fe200000010ff */
[----:B------:R-:W-:Y:S01]  /*7be0*/  FFMA R51, R117, R168, R51 ;  /* 0x000000a875337223 */ /* 0x000fe20000000033 */
[----:B------:R-:W-:Y:S01]  /*7bf0*/  F2FP.BF16.F32.PACK_AB R225, R59, R58 ;  /* 0x0000003a3be1723e */ /* 0x000fe200000010ff */
[----:B------:R-:W-:Y:S01]  /*7c00*/  FFMA R52, R117, R169, R52 ;  /* 0x000000a975347223 */ /* 0x000fe20000000034 */
[----:B------:R-:W-:Y:S01]  /*7c10*/  F2FP.BF16.F32.PACK_AB R226, R61, R60 ;  /* 0x0000003c3de2723e */ /* 0x000fe200000010ff */
[C---:B------:R-:W-:Y:S01]  /*7c20*/  FMUL R53, R114.reuse, R53 ;  /* 0x0000003572357220 */ /* 0x040fe20000400000 */
[----:B------:R-:W-:Y:S01]  /*7c30*/  F2FP.BF16.F32.PACK_AB R227, R63, R62 ;  /* 0x0000003e3fe3723e */ /* 0x000fe200000010ff */
[C---:B------:R-:W-:Y:S01]  /*7c40*/  FMUL R54, R114.reuse, R54 ;  /* 0x0000003672367220 */ /* 0x040fe20000400000 */
[C---:B------:R-:W-:Y:S01]  /*7c50*/  FMUL R55, R114.reuse, R55 ;  /* 0x0000003772377220 */ /* 0x040fe20000400000 */
[----:B------:R-:W-:Y:S01]  /*7c60*/  FFMA R53, R117, R170, R53 ;  /* 0x000000aa75357223 */ /* 0x000fe20000000035 */
        /* <DEDUP_REMOVED lines=8> */
[C---:B------:R-:W-:Y:S01]  /*7cf0*/  FMUL R41, R114.reuse, R41 ;  /* 0x0000002972297220 */ /* 0x040fe20000400000 */
[C---:B------:R-:W-:Y:S01]  /*7d00*/  FMUL R42, R114.reuse, R42 ;  /* 0x0000002a722a7220 */ /* 0x040fe20000400000 */
[----:B------:R-:W-:Y:S01]  /*7d10*/  F2FP.BF16.F32.PACK_AB R223, R55, R54 ;  /* 0x0000003637df723e */ /* 0x000fe200000010ff */
[C---:B------:R-:W-:Y:S01]  /*7d20*/  FMUL R43, R114.reuse, R43 ;  /* 0x0000002b722b7220 */ /* 0x040fe20000400000 */
[C---:B------:R-:W-:Y:S01]  /*7d30*/  FFMA R41, R117.reuse, R174, R41 ;  /* 0x000000ae75297223 */ /* 0x040fe20000000029 */
[C---:B------:R-:W-:Y:S01]  /*7d40*/  FFMA R42, R117.reuse, R175, R42 ;  /* 0x000000af752a7223 */ /* 0x040fe2000000002a */
[C---:B------:R-:W-:Y:S01]  /*7d50*/  FMUL R44, R114.reuse, R44 ;  /* 0x0000002c722c7220 */ /* 0x040fe20000400000 */
[----:B------:R2:W-:Y:S01]  /*7d60*/  STSM.16.M88.4 [R205+0x3200], R220 ;  /* 0x003200dccd007844 */ /* 0x0005e20000000200 */
[----:B------:R-:W-:Y:S01]  /*7d70*/  FFMA R43, R117, R176, R43 ;  /* 0x000000b0752b7223 */ /* 0x000fe2000000002b */
[----:B------:R-:W-:Y:S01]  /*7d80*/  SHF.L.U32 R187, R191, 0x10, RZ ;  /* 0x00000010bfbb7819 */ /* 0x000fe200000006ff */
        /* <DEDUP_REMOVED lines=8> */
[----:B------:R-:W-:Y:S01]  /*7e10*/  LOP3.LUT R188, R191, 0xffff0000, RZ, 0xc0, !PT ;  /* 0xffff0000bfbc7812 */ /* 0x000fe200078ec0ff */
[C---:B------:R-:W-:Y:S01]  /*7e20*/  FFMA R46, R117.reuse, R179, R46 ;  /* 0x000000b3752e7223 */ /* 0x040fe2000000002e */
        /* <DEDUP_REMOVED lines=11> */
[----:B------:R2:W-:Y:S01]  /*7ee0*/  STSM.16.M88.4 [R205+0x3a00], R40 ;  /* 0x003a0028cd007844 */ /* 0x0005e20000000200 */
[----:B------:R-:W-:Y:S01]  /*7ef0*/  FFMA R34, R117, R183, R34 ;  /* 0x000000b775227223 */ /* 0x000fe20000000022 */
[----:B------:R-:W-:Y:S01]  /*7f00*/  F2FP.BF16.F32.PACK_AB R32, R33, R32 ;  /* 0x000000202120723e */ /* 0x000fe200000010ff */
[C---:B------:R-:W-:Y:S01]  /*7f10*/  FFMA R35, R117.reuse, R184, R35 ;  /* 0x000000b875237223 */ /* 0x040fe20000000023 */
[----:B------:R-:W-:Y:S01]  /*7f20*/  FFMA R36, R117, R185, R36 ;  /* 0x000000b975247223 */ /* 0x000fe20000000024 */
[----:B------:R-:W-:Y:S01]  /*7f30*/  FMUL R37, R114, R37 ;  /* 0x0000002572257220 */ /* 0x000fe20000400000 */
[----:B------:R-:W-:Y:S01]  /*7f40*/  SHF.L.U32 R193, R198, 0x10, RZ ;  /* 0x00000010c6c17819 */ /* 0x000fe200000006ff */
[C---:B------:R-:W-:Y:S01]  /*7f50*/  FMUL R38, R114.reuse, R38 ;  /* 0x0000002672267220 */ /* 0x040fe20000400000 */
[----:B------:R-:W-:Y:S01]  /*7f60*/  F2FP.BF16.F32.PACK_AB R33, R35, R34 ;  /* 0x000000222321723e */ /* 0x000fe200000010ff */
[C---:B------:R-:W-:Y:S01]  /*7f70*/  FFMA R37, R117.reuse, R186, R37 ;  /* 0x000000ba75257223 */ /* 0x040fe20000000025 */
[----:B------:R-:W-:Y:S01]  /*7f80*/  FMUL R39, R114, R39 ;  /* 0x0000002772277220 */ /* 0x000fe20000400000 */
[----:B------:R-:W-:Y:S01]  /*7f90*/  FFMA R38, R117, R187, R38 ;  /* 0x000000bb75267223 */ /* 0x000fe20000000026 */
[----:B------:R-:W-:Y:S01]  /*7fa0*/  LOP3.LUT R194, R198, 0xffff0000, RZ, 0xc0, !PT ;  /* 0xffff0000c6c27812 */ /* 0x000fe200078ec0ff */
[C---:B------:R-:W-:Y:S01]  /*7fb0*/  FMUL R24, R114.reuse, R24 ;  /* 0x0000001872187220 */ /* 0x040fe20000400000 */
[----:B------:R-:W-:Y:S01]  /*7fc0*/  F2FP.BF16.F32.PACK_AB R34, R37, R36 ;  /* 0x000000242522723e */ /* 0x000fe200000010ff */
[C---:B------:R-:W-:Y:S01]  /*7fd0*/  FFMA R39, R117.reuse, R188, R39 ;  /* 0x000000bc75277223 */ /* 0x040fe20000000027 */
[----:B------:R-:W-:Y:S01]  /*7fe0*/  FMUL R25, R114, R25 ;  /* 0x0000001972197220 */ /* 0x000fe20000400000 */
[----:B------:R-:W-:Y:S01]  /*7ff0*/  FFMA R24, R117, R189, R24 ;  /* 0x000000bd75187223 */ /* 0x000fe20000000018 */
[----:B------:R-:W-:Y:S01]  /*8000*/  SHF.L.U32 R197, R204, 0x10, RZ ;  /* 0x00000010ccc57819 */ /* 0x000fe200000006ff */
[C---:B------:R-:W-:Y:S01]  /*8010*/  FMUL R26, R114.reuse, R26 ;  /* 0x0000001a721a7220 */ /* 0x040fe20000400000 */
[----:B------:R-:W-:Y:S01]  /*8020*/  F2FP.BF16.F32.PACK_AB R35, R39, R38 ;  /* 0x000000262723723e */ /* 0x000fe200000010ff */
[C---:B------:R-:W-:Y:S01]  /*8030*/  FFMA R25, R117.reuse, R190, R25 ;  /* 0x000000be75197223 */ /* 0x040fe20000000019 */
[----:B------:R-:W-:Y:S01]  /*8040*/  FMUL R27, R114, R27 ;  /* 0x0000001b721b7220 */ /* 0x000fe20000400000 */
[----:B------:R-:W-:Y:S01]  /*8050*/  FFMA R26, R117, R191, R26 ;  /* 0x000000bf751a7223 */ /* 0x000fe2000000001a */
[----:B------:R-:W-:Y:S01]  /*8060*/  LOP3.LUT R198, R204, 0xffff0000, RZ, 0xc0, !PT ;  /* 0xffff0000ccc67812 */ /* 0x000fe200078ec0ff */
[----:B------:R2:W-:Y:S01]  /*8070*/  STSM.16.M88.4 [R205+0x4200], R32 ;  /* 0x00420020cd007844 */ /* 0x0005e20000000200 */
[----:B------:R-:W-:Y:S01]  /*8080*/  F2FP.BF16.F32.PACK_AB R24, R25, R24 ;  /* 0x000000181918723e */ /* 0x000fe200000010ff */
[C---:B------:R-:W-:Y:S01]  /*8090*/  FFMA R27, R117.reuse, R192, R27 ;  /* 0x000000c0751b7223 */ /* 0x040fe2000000001b */
[C---:B------:R-:W-:Y:S01]  /*80a0*/  FMUL R28, R114.reuse, R28 ;  /* 0x0000001c721c7220 */ /* 0x040fe20000400000 */
[C---:B------:R-:W-:Y:S01]  /*80b0*/  FMUL R29, R114.reuse, R29 ;  /* 0x0000001d721d7220 */ /* 0x040fe20000400000 */
[----:B------:R-:W-:Y:S01]  /*80c0*/  FMUL R30, R114, R30 ;  /* 0x0000001e721e7220 */ /* 0x000fe20000400000 */
[----:B------:R-:W-:Y:S01]  /*80d0*/  SHF.L.U32 R201, R206, 0x10, RZ ;  /* 0x00000010cec97819 */ /* 0x000fe200000006ff */
[----:B------:R-:W-:Y:S01]  /*80e0*/  FFMA R28, R117, R193, R28 ;  /* 0x000000c1751c7223 */ /* 0x000fe2000000001c */
[----:B------:R-:W-:Y:S01]  /*80f0*/  F2FP.BF16.F32.PACK_AB R25, R27, R26 ;  /* 0x0000001a1b19723e */ /* 0x000fe200000010ff */
[C---:B------:R-:W-:Y:S01]  /*8100*/  FFMA R29, R117.reuse, R194, R29 ;  /* 0x000000c2751d7223 */ /* 0x040fe2000000001d */
[C---:B------:R-:W-:Y:S01]  /*8110*/  FMUL R31, R114.reuse, R31 ;  /* 0x0000001f721f7220 */ /* 0x040fe20000400000 */
[C---:B------:R-:W-:Y:S01]  /*8120*/  FMUL R4, R114.reuse, R4 ;  /* 0x0000000472047220 */ /* 0x040fe20000400000 */
[C---:B------:R-:W-:Y:S01]  /*8130*/  FMUL R5, R114.reuse, R5 ;  /* 0x0000000572057220 */ /* 0x040fe20000400000 */
[C---:B------:R-:W-:Y:S01]  /*8140*/  FFMA R30, R117.reuse, R195, R30 ;  /* 0x000000c3751e7223 */ /* 0x040fe2000000001e */
[C---:B------:R-:W-:Y:S01]  /*8150*/  FMUL R6, R114.reuse, R6 ;  /* 0x0000000672067220 */ /* 0x040fe20000400000 */
[C---:B------:R-:W-:Y:S01]  /*8160*/  FFMA R31, R117.reuse, R196, R31 ;  /* 0x000000c4751f7223 */ /* 0x040fe2000000001f */
[----:B------:R-:W-:Y:S01]  /*8170*/  FMUL R7, R114, R7 ;  /* 0x0000000772077220 */ /* 0x000fe20000400000 */
[C---:B------:R-:W-:Y:S01]  /*8180*/  FFMA R4, R117.reuse, R197, R4 ;  /* 0x000000c575047223 */ /* 0x040fe20000000004 */
[----:B------:R-:W-:Y:S01]  /*8190*/  LOP3.LUT R202, R206, 0xffff0000, RZ, 0xc0, !PT ;  /* 0xffff0000ceca7812 */ /* 0x000fe200078ec0ff */
[C---:B------:R-:W-:Y:S01]  /*81a0*/  FMUL R8, R114.reuse, R8 ;  /* 0x0000000872087220 */ /* 0x040fe20000400000 */
[----:B------:R-:W-:Y:S01]  /*81b0*/  FFMA R5, R117, R198, R5 ;  /* 0x000000c675057223 */ /* 0x000fe20000000005 */
[----:B------:R-:W-:Y:S01]  /*81c0*/  SHF.L.U32 R203, R207, 0x10, RZ ;  /* 0x00000010cfcb7819 */ /* 0x000fe200000006ff */
[C---:B------:R-:W-:Y:S01]  /*81d0*/  FMUL R9, R114.reuse, R9 ;  /* 0x0000000972097220 */ /* 0x040fe20000400000 */
[----:B------:R-:W-:Y:S01]  /*81e0*/  FFMA R6, R117, R199, R6 ;  /* 0x000000c775067223 */ /* 0x000fe20000000006 */
[----:B------:R-:W-:Y:S01]  /*81f0*/  LOP3.LUT R204, R207, 0xffff0000, RZ, 0xc0, !PT ;  /* 0xffff0000cfcc7812 */ /* 0x000fe200078ec0ff */
[C---:B------:R-:W-:Y:S01]  /*8200*/  FMUL R10, R114.reuse, R10 ;  /* 0x0000000a720a7220 */ /* 0x040fe20000400000 */
[C---:B------:R-:W-:Y:S01]  /*8210*/  FFMA R7, R117.reuse, R200, R7 ;  /* 0x000000c875077223 */ /* 0x040fe20000000007 */
[----:B------:R-:W-:Y:S01]  /*8220*/  FMUL R11, R114, R11 ;  /* 0x0000000b720b7220 */ /* 0x000fe20000400000 */
[C---:B------:R-:W-:Y:S01]  /*8230*/  FFMA R8, R117.reuse, R201, R8 ;  /* 0x000000c975087223 */ /* 0x040fe20000000008 */
[C---:B------:R-:W-:Y:S01]  /*8240*/  FFMA R9, R117.reuse, R202, R9 ;  /* 0x000000ca75097223 */ /* 0x040fe20000000009 */
[C---:B------:R-:W-:Y:S01]  /*8250*/  FFMA R10, R117.reuse, R203, R10 ;  /* 0x000000cb750a7223 */ /* 0x040fe2000000000a */
[----:B------:R-:W-:Y:S01]  /*8260*/  FFMA R11, R117, R204, R11 ;  /* 0x000000cc750b7223 */ /* 0x000fe2000000000b */
[----:B------:R-:W-:Y:S01]  /*8270*/  F2FP.BF16.F32.PACK_AB R26, R29, R28 ;  /* 0x0000001c1d1a723e */ /* 0x000fe200000010ff */
[----:B------:R-:W-:Y:S01]  /*8280*/  UIADD3 UR59, UPT, UPT, UR56, 0x1, URZ ;  /* 0x00000001383b7890 */ /* 0x000fe2000fffe0ff */
[----:B------:R-:W-:Y:S01]  /*8290*/  F2FP.BF16.F32.PACK_AB R27, R31, R30 ;  /* 0x0000001e1f1b723e */ /* 0x000fe200000010ff */
[----:B------:R-:W-:Y:S01]  /*82a0*/  BSSY.RECONVERGENT B0, `(.L_x_104) ;  /* 0x000004c000007945 */ /* 0x000fe20003800200 */
[----:B------:R-:W-:Y:S02]  /*82b0*/  F2FP.BF16.F32.PACK_AB R4, R5, R4 ;  /* 0x000000040504723e */ /* 0x000fe400000010ff */
[----:B------:R-:W-:Y:S01]  /*82c0*/  F2FP.BF16.F32.PACK_AB R5, R7, R6 ;  /* 0x000000060705723e */ /* 0x000fe200000010ff */
[----:B------:R2:W-:Y:S01]  /*82d0*/  STSM.16.M88.4 [R205+0x4a00], R24 ;  /* 0x004a0018cd007844 */ /* 0x0005e20000000200 */
[----:B------:R-:W-:Y:S02]  /*82e0*/  F2FP.BF16.F32.PACK_AB R6, R9, R8 ;  /* 0x000000080906723e */ /* 0x000fe400000010ff */
[----:B------:R-:W-:Y:S05]  /*82f0*/  F2FP.BF16.F32.PACK_AB R7, R11, R10 ;  /* 0x0000000a0b07723e */ /* 0x000fea00000010ff */
[----:B------:R2:W-:Y:S01]  /*8300*/  STSM.16.M88.4 [R205+0x5200], R4 ;  /* 0x00520004cd007844 */ /* 0x0005e20000000200 */
[----:B------:R-:W-:Y:S01]  /*8310*/  @!PT LDS RZ, [RZ] ;  /* 0x00000000fffff984 */ /* 0x000fe20000000800 */
[----:B------:R-:W-:Y:S01]  /*8320*/  @!PT LDS RZ, [RZ] ;  /* 0x00000000fffff984 */ /* 0x000fe20000000800 */
[----:B------:R-:W-:Y:S01]  /*8330*/  @!PT LDS RZ, [RZ] ;  /* 0x00000000fffff984 */ /* 0x000fe20000000800 */
[----:B------:R-:W-:Y:S01]  /*8340*/  @!PT LDS RZ, [RZ] ;  /* 0x00000000fffff984 */ /* 0x000fe20000000800 */
[----:B------:R1:W-:Y:S07]  /*8350*/  MEMBAR.ALL.CTA ;  /* 0x0000000000007992 */ /* 0x0003ee0000008000 */
[----:B-1----:R-:W1:Y:S02]  /*8360*/  FENCE.VIEW.ASYNC.S ;  /* 0x00000000000073c6 */ /* 0x002e640000000000 */
[----:B-1----:R-:W-:Y:S06]  /*8370*/  BAR.SYNC.DEFER_BLOCKING 0x1, 0x80 ;  /* 0x0042000000007b1d */ /* 0x002fec0000010000 */
[----:B------:R-:W-:Y:S05]  /*8380*/  @P0 BRA `(.L_x_105) ;  /* 0x0000000000f40947 */ /* 0x000fea0003800000 */
[----:B------:R-:W-:Y:S01]  /*8390*/  R2UR UR21, R219 ;  /* 0x00000000db1572ca */ /* 0x000fe200000e0000 */
[----:B------:R-:W-:Y:S01]  /*83a0*/  UIADD3 UR62, UP0, UPT, UR60, 0x680, URZ ;  /* 0x000006803c3e7890 */ /* 0x000fe2000ff1e0ff */
[----:B------:R-:W-:Y:S01]  /*83b0*/  R2UR UR22, R229 ;  /* 0x00000000e51672ca */ /* 0x000fe200000e0000 */
[----:B------:R-:W-:Y:S02]  /*83c0*/  UIMAD UR52, UR56, 0x5800, UR44 ;  /* 0x00005800383478a4 */ /* 0x000fe4000f8e022c */
[----:B------:R-:W-:Y:S02]  /*83d0*/  UIADD3.X UR63, UPT, UPT, URZ, UR61, URZ, UP0, !UPT ;  /* 0x0000003dff3f7290 */ /* 0x000fe400087fe4ff */
[----:B------:R-:W-:Y:S01]  /*83e0*/  UIADD3 UR20, UPT, UPT, UR52, 0x200, URZ ;  /* 0x0000020034147890 */ /* 0x000fe2000fffe0ff */
[----:B------:R-:W-:Y:S01]  /*83f0*/  UMOV UR23, UR36 ;  /* 0x0000002400177c82 */ /* 0x000fe20008000000 */
[----:B------:R-:W-:Y:S01]  /*8400*/  UIADD3 UR16, UPT, UPT, UR52, 0xa00, URZ ;  /* 0x00000a0034107890 */ /* 0x000fe2000fffe0ff */
[----:B------:R-:W-:Y:S03]  /*8410*/  UMOV UR19, UR36 ;  /* 0x0000002400137c82 */ /* 0x000fe60008000000 */
[----:B------:R-:W-:Y:S02]  /*8420*/  UIMAD UR21, UR21, 0xb0, URZ ;  /* 0x000000b0151578a4 */ /* 0x000fe4000f8e02ff */
[----:B------:R-:W-:Y:S02]  /*8430*/  USHF.L.U32 UR22, UR22, 0x6, URZ ;  /* 0x0000000616167899 */ /* 0x000fe400080006ff */
[----:B------:R-:W-:Y:S02]  /*8440*/  UIADD3 UR17, UPT, UPT, UR21, 0x10, URZ ;  /* 0x0000001015117890 */ /* 0x000fe4000fffe0ff */
[----:B------:R-:W-:Y:S02]  /*8450*/  UIADD3 UR12, UPT, UPT, UR52, 0x1200, URZ ;  /* 0x00001200340c7890 */ /* 0x000fe4000fffe0ff */
[----:B------:R-:W-:Y:S01]  /*8460*/  UIADD3 UR13, UPT, UPT, UR21, 0x20, URZ ;  /* 0x00000020150d7890 */ /* 0x000fe2000fffe0ff */
[----:B------:R-:W-:Y:S02]  /*8470*/  UMOV UR18, UR22 ;  /* 0x0000001600127c82 */ /* 0x000fe40008000000 */
[----:B------:R1:W-:Y:S01]  /*8480*/  UTMASTG.3D [UR20], [UR62] ;  /* 0x000000143e0073b5 */ /* 0x0003e20008010000 */
[----:B------:R-:W-:Y:S01]  /*8490*/  UMOV UR15, UR36 ;  /* 0x00000024000f7c82 */ /* 0x000fe20008000000 */
[----:B------:R-:W-:Y:S01]  /*84a0*/  UMOV UR14, UR22 ;  /* 0x00000016000e7c82 */ /* 0x000fe20008000000 */
[----:B------:R-:W-:Y:S02]  /*84b0*/  UIADD3 UR8, UPT, UPT, UR52, 0x1a00, URZ ;  /* 0x00001a0034087890 */ /* 0x000fe4000fffe0ff */
[----:B------:R-:W-:Y:S01]  /*84c0*/  UIADD3 UR9, UPT, UPT, UR21, 0x30, URZ ;  /* 0x0000003015097890 */ /* 0x000fe2000fffe0ff */
[----:B------:R-:W-:Y:S01]  /*84d0*/  UMOV UR11, UR36 ;  /* 0x00000024000b7c82 */ /* 0x000fe20008000000 */
[----:B------:R1:W-:Y:S01]  /*84e0*/  UTMASTG.3D [UR16], [UR62] ;  /* 0x000000103e0073b5 */ /* 0x0003e20008010000 */
[----:B------:R-:W-:Y:S01]  /*84f0*/  UMOV UR10, UR22 ;  /* 0x00000016000a7c82 */ /* 0x000fe20008000000 */
[----:B------:R-:W-:Y:S02]  /*8500*/  UIADD3 UR4, UPT, UPT, UR52, 0x2200, URZ ;  /* 0x0000220034047890 */ /* 0x000fe4000fffe0ff */
[----:B------:R-:W-:Y:S01]  /*8510*/  UIADD3 UR5, UPT, UPT, UR21, 0x40, URZ ;  /* 0x0000004015057890 */ /* 0x000fe2000fffe0ff */
[----:B------:R-:W-:Y:S01]  /*8520*/  UMOV UR7, UR36 ;  /* 0x0000002400077c82 */ /* 0x000fe20008000000 */
[----:B------:R-:W-:Y:S01]  /*8530*/  UMOV UR6, UR22 ;  /* 0x0000001600067c82 */ /* 0x000fe20008000000 */
[----:B------:R1:W-:Y:S01]  /*8540*/  UTMASTG.3D [UR12], [UR62] ;  /* 0x0000000c3e0073b5 */ /* 0x0003e20008010000 */
[----:B------:R-:W-:Y:S02]  /*8550*/  UIADD3 UR24, UPT, UPT, UR52, 0x2a00, URZ ;  /* 0x00002a0034187890 */ /* 0x000fe4000fffe0ff */
[----:B------:R-:W-:Y:S01]  /*8560*/  UIADD3 UR25, UPT, UPT, UR21, 0x50, URZ ;  /* 0x0000005015197890 */ /* 0x000fe2000fffe0ff */
[----:B------:R-:W-:Y:S01]  /*8570*/  UMOV UR27, UR36 ;  /* 0x00000024001b7c82 */ /* 0x000fe20008000000 */
[----:B------:R-:W-:Y:S01]  /*8580*/  UMOV UR26, UR22 ;  /* 0x00000016001a7c82 */ /* 0x000fe20008000000 */
[----:B------:R-:W-:Y:S01]  /*8590*/  UIADD3 UR28, UPT, UPT, UR52, 0x3200, URZ ;  /* 0x00003200341c7890 */ /* 0x000fe2000fffe0ff */
[----:B------:R1:W-:Y:S01]  /*85a0*/  UTMASTG.3D [UR8], [UR62] ;  /* 0x000000083e0073b5 */ /* 0x0003e20008010000 */
[----:B------:R-:W-:Y:S01]  /*85b0*/  UIADD3 UR29, UPT, UPT, UR21, 0x60, URZ ;  /* 0x00000060151d7890 */ /* 0x000fe2000fffe0ff */
[----:B------:R-:W-:Y:S01]  /*85c0*/  UMOV UR31, UR36 ;  /* 0x00000024001f7c82 */ /* 0x000fe20008000000 */
[----:B------:R-:W-:Y:S01]  /*85d0*/  UMOV UR30, UR22 ;  /* 0x00000016001e7c82 */ /* 0x000fe20008000000 */
[----:B------:R-:W-:Y:S02]  /*85e0*/  UIADD3 UR32, UPT, UPT, UR52, 0x3a00, URZ ;  /* 0x00003a0034207890 */ /* 0x000fe4000fffe0ff */
[----:B------:R-:W-:Y:S01]  /*85f0*/  UIADD3 UR33, UPT, UPT, UR21, 0x70, URZ ;  /* 0x0000007015217890 */ /* 0x000fe2000fffe0ff */
        /* <DEDUP_REMOVED lines=17> */
[----:B------:R1:W-:Y:S01]  /*8710*/  UTMASTG.3D [UR32], [UR62] ;  /* 0x000000203e0073b5 */ /* 0x0003e20008010000 */
[----:B------:R1:W-:Y:S01]  /*8720*/  UTMASTG.3D [UR40], [UR62] ;  /* 0x000000283e0073b5 */ /* 0x0003e20008010000 */
[----:B------:R1:W-:Y:S04]  /*8730*/  UTMASTG.3D [UR48], [UR62] ;  /* 0x000000303e0073b5 */ /* 0x0003e80008010000 */
[----:B------:R1:W-:Y:S02]  /*8740*/  UTMASTG.3D [UR52], [UR62] ;  /* 0x000000343e0073b5 */ /* 0x0003e40008010000 */
[----:B-1----:R0:W-:Y:S02]  /*8750*/  UTMACMDFLUSH ;  /* 0x00000000000079b7 */ /* 0x0021e40000000000 */
.L_x_105:
[----:B------:R-:W-:Y:S05]  /*8760*/  BSYNC.RECONVERGENT B0 ;  /* 0x0000000000007941 */ /* 0x000fea0003800200 */
.L_x_104:
[----:B------:R-:W-:Y:S04]  /*8770*/  BSSY.RECONVERGENT B0, `(.L_x_106) ;  /* 0x0000003000007945 */ /* 0x000fe80003800200 */
[----:B------:R-:W-:Y:S05]  /*8780*/  @P0 BRA `(.L_x_107) ;  /* 0x0000000000040947 */ /* 0x000fea0003800000 */
[----:B------:R-:W-:Y:S04]  /*8790*/  DEPBAR.LE SB0, 0x0 ;  /* 0x000080000000791a */ /* 0x000fe80000000000 */
.L_x_107:
[----:B------:R-:W-:Y:S05]  /*87a0*/  BSYNC.RECONVERGENT B0 ;  /* 0x0000000000007941 */ /* 0x000fea0003800200 */
.L_x_106:
[----:B------:R-:W-:Y:S01]  /*87b0*/  BAR.SYNC.DEFER_BLOCKING 0x1, 0x80 ;  /* 0x0042000000007b1d */ /* 0x000fe20000010000 */
[----:B------:R-:W-:Y:S01]  /*87c0*/  UIADD3 UR45, UPT, UPT, UR45, 0x1, URZ ;  /* 0x000000012d2d7890 */ /* 0x000fe2000fffe0ff */
[----:B------:R-:W-:Y:S03]  /*87d0*/  IADD3 R112, PT, PT, R112, 0x1, RZ ;  /* 0x0000000170707810 */ /* 0x000fe60007ffe0ff */
[----:B------:R-:W-:Y:S09]  /*87e0*/  UISETP.NE.AND UP0, UPT, UR45, URZ, UPT ;  /* 0x000000ff2d00728c */ /* 0x000ff2000bf05270 */
[----:B------:R-:W-:Y:S05]  /*87f0*/  BRA.U !UP0, `(.L_x_108) ;  /* 0x0000000108287547 */ /* 0x000fea000b800000 */
[----:B------:R-:W-:Y:S01]  /*8800*/  ISETP.NE.AND P0, PT, R244, RZ, PT ;  /* 0x000000fff400720c */ /* 0x000fe20003f05270 */
[----:B------:R-:W-:Y:S11]  /*8810*/  IMAD.U32 R0, RZ, RZ, UR37 ;  /* 0x00000025ff007e24 */ /* 0x000ff6000f8e00ff */
[----:B------:R-:W-:Y:S01]  /*8820*/  @!UPT UIADD3 URZ, UPT, UPT, URZ, URZ, URZ ;  /* 0x000000fffffff290 */ /* 0x000fe2000fffe0ff */
[C---:B------:R-:W-:Y:S01]  /*8830*/  @P0 LEA R3, R237.reuse, UR44, 0x3 ;  /* 0x0000002ced030c11 */ /* 0x040fe2000f8e18ff */
[----:B------:R-:W-:Y:S04]  /*8840*/  VIADD R237, R237, 0x1 ;  /* 0x00000001eded7836 */ /* 0x000fe80000000000 */
[----:B------:R-:W-:Y:S05]  /*8850*/  @P0 VIADD R3, R3, 0x70 ;  /* 0x0000007003030836 */ /* 0x000fea0000000000 */
[----:B------:R-:W-:Y:S04]  /*8860*/  @P0 PRMT R0, R0, 0x654, R3 ;  /* 0x0000065400000816 */ /* 0x000fe80000000003 */
[----:B------:R1:W-:Y:S01]  /*8870*/  @P0 SYNCS.ARRIVE.TRANS64.RED.A1T0 RZ, [R0+URZ], RZ ;  /* 0x000000ff00ff09a7 */ /* 0x0003e200081004ff */
[C---:B------:R-:W-:Y:S04]  /*8880*/  ISETP.NE.AND P0, PT, R237.reuse, 0x2, PT ;  /* 0x00000002ed00780c */ /* 0x040fe80003f05270 */
[----:B------:R-:W-:Y:S09]  /*8890*/  SEL R237, R237, RZ, P0 ;  /* 0x000000ffeded7207 */ /* 0x000ff20000000000 */
.L_x_108:
[----:B------:R-:W-:Y:S01]  /*88a0*/  ISETP.NE.AND P2, PT, R242, RZ, PT ;  /* 0x000000fff200720c */ /* 0x000fe20003f45270 */
[----:B------:R-:W-:Y:S01]  /*88b0*/  UISETP.NE.AND UP0, UPT, UR59, 0x2, UPT ;  /* 0x000000023b00788c */ /* 0x000fe2000bf05270 */
[----:B------:R-:W-:Y:S01]  /*88c0*/  ISETP.NE.AND P0, PT, R243, 0x2, PT ;  /* 0x00000002f300780c */ /* 0x000fe20003f05270 */
[----:B------:R-:W-:Y:S01]  /*88d0*/  IMAD.IADD R219, R111, 0x1, R218 ;  /* 0x000000016fdb7824 */ /* 0x000fe200078e02da */
[----:B------:R-:W-:Y:S01]  /*88e0*/  ISETP.NE.AND P1, PT, R112, 0x4, PT ;  /* 0x000000047000780c */ /* 0x000fe20003f25270 */
[----:B------:R-:W-:Y:S01]  /*88f0*/  USEL UR4, URZ, 0x1, UP0 ;  /* 0x00000001ff047887 */ /* 0x000fe20008000000 */
[----:B------:R-:W-:Y:S01]  /*8900*/  SEL R3, RZ, 0x1, P0 ;  /* 0x00000001ff037807 */ /* 0x000fe20000000000 */
[----:B------:R-:W-:Y:S01]  /*8910*/  USEL UR56, UR59, URZ, UP0 ;  /* 0x000000ff3b387287 */ /* 0x000fe20008000000 */
[----:B-1----:R-:W-:Y:S01]  /*8920*/  SEL R0, RZ, 0x1, P1 ;  /* 0x00000001ff007807 */ /* 0x002fe20000800000 */
[----:B------:R-:W-:Y:S01]  /*8930*/  IMAD.IADD R229, R113, 0x1, R228 ;  /* 0x0000000171e57824 */ /* 0x000fe200078e02e4 */
[----:B------:R-:W-:Y:S02]  /*8940*/  LOP3.LUT R238, R238, R3, RZ, 0x3c, !PT ;  /* 0x00000003eeee7212 */ /* 0x000fe400078e3cff */
[----:B------:R-:W-:Y:S02]  /*8950*/  LOP3.LUT R240, R240, UR4, RZ, 0x3c, !PT ;  /* 0x00000004f0f07c12 */ /* 0x000fe4000f8e3cff */
[----:B------:R-:W-:Y:S02]  /*8960*/  @P2 R2UR UR36, R236 ;  /* 0x00000000ec2422ca */ /* 0x000fe400000e0000 */
[----:B------:R-:W-:Y:S02]  /*8970*/  LOP3.LUT R239, R239, R0, RZ, 0x3c, !PT ;  /* 0x00000000efef7212 */ /* 0x000fe400078e3cff */
[----:B------:R-:W-:Y:S02]  /*8980*/  SEL R243, R243, RZ, P0 ;  /* 0x000000fff3f37207 */ /* 0x000fe40000000000 */
[----:B------:R-:W-:Y:S01]  /*8990*/  SEL R112, R112, RZ, P1 ;  /* 0x000000ff70707207 */ /* 0x000fe20000800000 */
[----:B------:R-:W-:Y:S08]  /*89a0*/  @P2 BRA `(.L_x_109) ;  /* 0xffffffc4004c2947 */ /* 0x000ff0000383ffff */
[----:B------:R-:W-:-:S09]  /*89b0*/  UISETP.NE.AND UP0, UPT, UR58, URZ, UPT ;  /* 0x000000ff3a00728c */ /* 0x000fd2000bf05270 */
[----:B------:R-:W-:Y:S05]  /*89c0*/  BRA.U !UP0, `(.L_x_110) ;  /* 0x0000000108487547 */ /* 0x000fea000b800000 */
[----:B------:R-:W1:Y:S02]  /*89d0*/  LDCU.64 UR4, c[0x0][0x890] ;  /* 0x00011200ff0477ac */ /* 0x000e640008000a00 */
[----:B-1----:R-:W-:-:S04]  /*89e0*/  UISETP.NE.U32.AND UP0, UPT, UR4, URZ, UPT ;  /* 0x000000ff0400728c */ /* 0x002fc8000bf05070 */
[----:B------:R-:W-:-:S09]  /*89f0*/  UISETP.NE.AND.EX UP0, UPT, UR5, URZ, UPT, UP0 ;  /* 0x000000ff0500728c */ /* 0x000fd2000bf05300 */
[----:B------:R-:W-:Y:S05]  /*8a00*/  BRA.U UP0, `(.L_x_111) ;  /* 0x00000001000c7547 */ /* 0x000fea000b800000 */
[----:B------:R-:W-:-:S13]  /*8a10*/  FSETP.NEU.AND P0, PT, R117, RZ, PT ;  /* 0x000000ff7500720b */ /* 0x000fda0003f0d000 */
[----:B------:R-:W-:Y:S05]  /*8a20*/  @!P0 EXIT ;  /* 0x000000000000894d */ /* 0x000fea0003800000 */
[----:B------:R-:W-:Y:S05]  /*8a30*/  BRA `(.L_x_110) ;  /* 0x00000000002c7947 */ /* 0x000fea0003800000 */
.L_x_111:
[----:B------:R-:W-:Y:S01]  /*8a40*/  LOP3.LUT P0, RZ, R230, 0xff, RZ, 0xc0, !PT ;  /* 0x000000ffe6ff7812 */ /* 0x000fe2000780c0ff */
[----:B------:R-:W-:-:S12]  /*8a50*/  BSSY.RECONVERGENT B0, `(.L_x_110) ;  /* 0x0000009000007945 */ /* 0x000fd80003800200 */
[----:B------:R-:W-:Y:S05]  /*8a60*/  @P0 BRA `(.L_x_112) ;  /* 0x0000000000140947 */ /* 0x000fea0003800000 */
[----:B------:R-:W1:Y:S02]  /*8a70*/  LDCU.64 UR4, c[0x0][0x888] ;  /* 0x00011100ff0477ac */ /* 0x000e640008000a00 */
[----:B-1----:R-:W-:-:S04]  /*8a80*/  ISETP.NE.U32.AND P0, PT, RZ, UR4, PT ;  /* 0x00000004ff007c0c */ /* 0x002fc8000bf05070 */
[----:B------:R-:W-:-:S13]  /*8a90*/  ISETP.NE.AND.EX P0, PT, RZ, UR5, PT, P0 ;  /* 0x00000005ff007c0c */ /* 0x000fda000bf05300 */
[----:B------:R-:W-:Y:S05]  /*8aa0*/  @!P0 EXIT ;  /* 0x000000000000894d */ /* 0x000fea0003800000 */
[----:B------:R-:W-:Y:S05]  /*8ab0*/  BRA `(.L_x_113) ;  /* 0x0000000000087947 */ /* 0x000fea0003800000 */
.L_x_112:
[----:B------:R-:W-:-:S13]  /*8ac0*/  FSETP.NEU.AND P0, PT, R117, RZ, PT ;  /* 0x000000ff7500720b */ /* 0x000fda0003f0d000 */
[----:B------:R-:W-:Y:S05]  /*8ad0*/  @!P0 EXIT ;  /* 0x000000000000894d */ /* 0x000fea0003800000 */
.L_x_113:
[----:B------:R-:W-:Y:S05]  /*8ae0*/  BSYNC.RECONVERGENT B0 ;  /* 0x0000000000007941 */ /* 0x000fea0003800200 */
.L_x_110:
[----:B------:R-:W-:-:S04]  /*8af0*/  DEPBAR.LE SB0, 0x0 ;  /* 0x000080000000791a */ /* 0x000fc80000000000 */
[----:B------:R-:W-:Y:S05]  /*8b00*/  EXIT ;  /* 0x000000000000794d */ /* 0x000fea0003800000 */
.L_x_19:
[----:B--2---:R2:W1:Y:S02]  /*8b10*/  SYNCS.PHASECHK.TRANS64.TRYWAIT P0, [R3+URZ+0x100], R2 ;  /* 0x00010002030075a7 */ /* 0x00446400080011ff */
[----:B-1----:R-:W-:Y:S05]  /*8b20*/  @!P0 NANOSLEEP.SYNCS 0x989680 ;  /* 0x009896800000895d */ /* 0x002fea0003900000 */
[----:B------:R-:W1:Y:S02]  /*8b30*/  @!P0 SYNCS.PHASECHK.TRANS64 P0, [R3+URZ+0x100], R2 ;  /* 0x00010002030085a7 */ /* 0x000e6400080010ff */
[----:B-1----:R-:W-:Y:S05]  /*8b40*/  @!P0 BRA `(.L_x_19) ;  /* 0xfffffffc00f08947 */ /* 0x002fea000383ffff */
[----:B------:R-:W-:Y:S05]  /*8b50*/  BRA `(.L_x_114) ;  /* 0xffffff8800a47947 */ /* 0x000fea000383ffff */
.L_x_22:
[----:B-1----:R-:W-:Y:S07]  /*8b60*/  MOV R2, UR33 ;  /* 0x0000002100027c02 */ /* 0x002fee0008000f00 */
.L_x_115:
[----:B-1----:R1:W2:Y:S02]  /*8b70*/  SYNCS.PHASECHK.TRANS64.TRYWAIT P0, [R2+URZ+0x30], R5 ;  /* 0x00003005020075a7 */ /* 0x0022a400080011ff */
[----:B--2---:R-:W-:Y:S05]  /*8b80*/  @!P0 NANOSLEEP.SYNCS 0x989680 ;  /* 0x009896800000895d */ /* 0x004fea0003900000 */
[----:B------:R-:W2:Y:S02]  /*8b90*/  @!P0 SYNCS.PHASECHK.TRANS64 P0, [R2+URZ+0x30], R5 ;  /* 0x00003005020085a7 */ /* 0x000ea400080010ff */
[----:B--2---:R-:W-:Y:S05]  /*8ba0*/  @!P0 BRA `(.L_x_115) ;  /* 0xfffffffc00f08947 */ /* 0x004fea000383ffff */
[----:B------:R-:W-:Y:S05]  /*8bb0*/  BRA `(.L_x_21) ;  /* 0xffffff8800f47947 */ /* 0x000fea000383ffff */
.L_x_28:
[----:B-1----:R-:W-:Y:S07]  /*8bc0*/  MOV R2, UR17 ;  /* 0x0000001100027c02 */ /* 0x002fee0008000f00 */
.L_x_116:
[----:B-1----:R1:W2:Y:S02]  /*8bd0*/  SYNCS.PHASECHK.TRANS64.TRYWAIT P0, [R2+URZ+0x30], R5 ;  /* 0x00003005020075a7 */ /* 0x0022a400080011ff */
[----:B--2---:R-:W-:Y:S05]  /*8be0*/  @!P0 NANOSLEEP.SYNCS 0x989680 ;  /* 0x009896800000895d */ /* 0x004fea0003900000 */
[----:B------:R-:W2:Y:S02]  /*8bf0*/  @!P0 SYNCS.PHASECHK.TRANS64 P0, [R2+URZ+0x30], R5 ;  /* 0x00003005020085a7 */ /* 0x000ea400080010ff */
[----:B--2---:R-:W-:Y:S05]  /*8c00*/  @!P0 BRA `(.L_x_116) ;  /* 0xfffffffc00f08947 */ /* 0x004fea000383ffff */
[----:B------:R-:W-:Y:S05]  /*8c10*/  BRA `(.L_x_27) ;  /* 0xffffff8c009c7947 */ /* 0x000fea000383ffff */
.L_x_32:
[----:B-1----:R1:W2:Y:S02]  /*8c20*/  SYNCS.PHASECHK.TRANS64.TRYWAIT P0, [R2+URZ+0x90], R3 ;  /* 0x00009003020075a7 */ /* 0x0022a400080011ff */
[----:B--2---:R-:W-:Y:S05]  /*8c30*/  @!P0 NANOSLEEP.SYNCS 0x989680 ;  /* 0x009896800000895d */ /* 0x004fea0003900000 */
[----:B------:R-:W2:Y:S02]  /*8c40*/  @!P0 SYNCS.PHASECHK.TRANS64 P0, [R2+URZ+0x90], R3 ;  /* 0x00009003020085a7 */ /* 0x000ea400080010ff */
[----:B--2---:R-:W-:Y:S05]  /*8c50*/  @!P0 BRA `(.L_x_32) ;  /* 0xfffffffc00f08947 */ /* 0x004fea000383ffff */
[----:B------:R-:W-:Y:S05]  /*8c60*/  BRA `(.L_x_117) ;  /* 0xffffff90002c7947 */ /* 0x000fea000383ffff */
.L_x_36:
[----:B----4-:R-:W-:-:S07]  /*8c70*/  MOV R0, UR5 ;  /* 0x0000000500007c02 */ /* 0x010fce0008000f00 */
.L_x_118:
[----:B-1----:R1:W2:Y:S02]  /*8c80*/  SYNCS.PHASECHK.TRANS64.TRYWAIT P0, [R0+URZ], R3 ;  /* 0x00000003000075a7 */ /* 0x0022a400080011ff */
[----:B--2---:R-:W-:Y:S05]  /*8c90*/  @!P0 NANOSLEEP.SYNCS 0x989680 ;  /* 0x009896800000895d */ /* 0x004fea0003900000 */
[----:B------:R-:W2:Y:S02]  /*8ca0*/  @!P0 SYNCS.PHASECHK.TRANS64 P0, [R0+URZ], R3 ;  /* 0x00000003000085a7 */ /* 0x000ea400080010ff */
[----:B--2---:R-:W-:Y:S05]  /*8cb0*/  @!P0 BRA `(.L_x_118) ;  /* 0xfffffffc00f08947 */ /* 0x004fea000383ffff */
[----:B------:R-:W-:Y:S05]  /*8cc0*/  BRA `(.L_x_119) ;  /* 0xffffff94009c7947 */ /* 0x000fea000383ffff */
.L_x_37:
[----:B----4-:R-:W-:-:S07]  /*8cd0*/  MOV R0, UR5 ;  /* 0x0000000500007c02 */ /* 0x010fce0008000f00 */
.L_x_120:
[----:B-1----:R1:W2:Y:S02]  /*8ce0*/  SYNCS.PHASECHK.TRANS64.TRYWAIT P0, [R0+URZ], R3 ;  /* 0x00000003000075a7 */ /* 0x0022a400080011ff */
[----:B--2---:R-:W-:Y:S05]  /*8cf0*/  @!P0 NANOSLEEP.SYNCS 0x989680 ;  /* 0x009896800000895d */ /* 0x004fea0003900000 */
[----:B------:R-:W2:Y:S02]  /*8d00*/  @!P0 SYNCS.PHASECHK.TRANS64 P0, [R0+URZ], R3 ;  /* 0x00000003000085a7 */ /* 0x000ea400080010ff */
[----:B--2---:R-:W-:Y:S05]  /*8d10*/  @!P0 BRA `(.L_x_120) ;  /* 0xfffffffc00f08947 */ /* 0x004fea000383ffff */
[----:B------:R-:W-:Y:S05]  /*8d20*/  BRA `(.L_x_121) ;  /* 0xffffff9400a87947 */ /* 0x000fea000383ffff */
.L_x_38:
[----:B----4-:R-:W-:-:S07]  /*8d30*/  MOV R0, UR5 ;  /* 0x0000000500007c02 */ /* 0x010fce0008000f00 */
.L_x_122:
[----:B-1----:R1:W2:Y:S02]  /*8d40*/  SYNCS.PHASECHK.TRANS64.TRYWAIT P0, [R0+URZ], R3 ;  /* 0x00000003000075a7 */ /* 0x0022a400080011ff */
[----:B--2---:R-:W-:Y:S05]  /*8d50*/  @!P0 NANOSLEEP.SYNCS 0x989680 ;  /* 0x009896800000895d */ /* 0x004fea0003900000 */
[----:B------:R-:W2:Y:S02]  /*8d60*/  @!P0 SYNCS.PHASECHK.TRANS64 P0, [R0+URZ], R3 ;  /* 0x00000003000085a7 */ /* 0x000ea400080010ff */
[----:B--2---:R-:W-:Y:S05]  /*8d70*/  @!P0 BRA `(.L_x_122) ;  /* 0xfffffffc00f08947 */ /* 0x004fea000383ffff */
[----:B------:R-:W-:Y:S05]  /*8d80*/  BRA `(.L_x_123) ;  /* 0xffffff9400b47947 */ /* 0x000fea000383ffff */
.L_x_39:
[----:B----4-:R-:W-:-:S07]  /*8d90*/  MOV R0, UR5 ;  /* 0x0000000500007c02 */ /* 0x010fce0008000f00 */
.L_x_124:
[----:B-1----:R1:W2:Y:S02]  /*8da0*/  SYNCS.PHASECHK.TRANS64.TRYWAIT P0, [R0+URZ], R3 ;  /* 0x00000003000075a7 */ /* 0x0022a400080011ff */
[----:B--2---:R-:W-:Y:S05]  /*8db0*/  @!P0 NANOSLEEP.SYNCS 0x989680 ;  /* 0x009896800000895d */ /* 0x004fea0003900000 */
[----:B------:R-:W2:Y:S02]  /*8dc0*/  @!P0 SYNCS.PHASECHK.TRANS64 P0, [R0+URZ], R3 ;  /* 0x00000003000085a7 */ /* 0x000ea400080010ff */
[----:B--2---:R-:W-:Y:S05]  /*8dd0*/  @!P0 BRA `(.L_x_124) ;  /* 0xfffffffc00f08947 */ /* 0x004fea000383ffff */
[----:B------:R-:W-:Y:S05]  /*8de0*/  BRA `(.L_x_125) ;  /* 0xffffff9400c07947 */ /* 0x000fea000383ffff */
.L_x_40:
[----:B----4-:R-:W-:-:S07]  /*8df0*/  MOV R0, UR5 ;  /* 0x0000000500007c02 */ /* 0x010fce0008000f00 */
.L_x_126:
[----:B-1----:R1:W2:Y:S02]  /*8e00*/  SYNCS.PHASECHK.TRANS64.TRYWAIT P0, [R0+URZ], R3 ;  /* 0x00000003000075a7 */ /* 0x0022a400080011ff */
[----:B--2---:R-:W-:Y:S05]  /*8e10*/  @!P0 NANOSLEEP.SYNCS 0x989680 ;  /* 0x009896800000895d */ /* 0x004fea0003900000 */
[----:B------:R-:W2:Y:S02]  /*8e20*/  @!P0 SYNCS.PHASECHK.TRANS64 P0, [R0+URZ], R3 ;  /* 0x00000003000085a7 */ /* 0x000ea400080010ff */
[----:B--2---:R-:W-:Y:S05]  /*8e30*/  @!P0 BRA `(.L_x_126) ;  /* 0xfffffffc00f08947 */ /* 0x004fea000383ffff */
[----:B------:R-:W-:Y:S05]  /*8e40*/  BRA `(.L_x_127) ;  /* 0xffffff9400cc7947 */ /* 0x000fea000383ffff */
.L_x_43:
[----:B-1----:R1:W2:Y:S02]  /*8e50*/  SYNCS.PHASECHK.TRANS64.TRYWAIT P0, [R0+URZ+0xf0], R5 ;  /* 0x0000f005000075a7 */ /* 0x0022a400080011ff */
[----:B--2---:R-:W-:Y:S05]  /*8e60*/  @!P0 NANOSLEEP.SYNCS 0x989680 ;  /* 0x009896800000895d */ /* 0x004fea0003900000 */
[----:B------:R-:W2:Y:S02]  /*8e70*/  @!P0 SYNCS.PHASECHK.TRANS64 P0, [R0+URZ+0xf0], R5 ;  /* 0x0000f005000085a7 */ /* 0x000ea400080010ff */
[----:B--2---:R-:W-:Y:S05]  /*8e80*/  @!P0 BRA `(.L_x_43) ;  /* 0xfffffffc00f08947 */ /* 0x004fea000383ffff */
[----:B------:R-:W-:Y:S05]  /*8e90*/  BRA `(.L_x_128) ;  /* 0xffffff9800287947 */ /* 0x000fea000383ffff */
.L_x_44:
[----:B------:R-:W-:-:S07]  /*8ea0*/  MOV R0, UR5 ;  /* 0x0000000500007c02 */ /* 0x000fce0008000f00 */
.L_x_129:
[----:B-1----:R1:W2:Y:S02]  /*8eb0*/  SYNCS.PHASECHK.TRANS64.TRYWAIT P0, [R0+URZ+0xa0], R5 ;  /* 0x0000a005000075a7 */ /* 0x0022a400080011ff */
[----:B--2---:R-:W-:Y:S05]  /*8ec0*/  @!P0 NANOSLEEP.SYNCS 0x989680 ;  /* 0x009896800000895d */ /* 0x004fea0003900000 */
[----:B------:R-:W2:Y:S02]  /*8ed0*/  @!P0 SYNCS.PHASECHK.TRANS64 P0, [R0+URZ+0xa0], R5 ;  /* 0x0000a005000085a7 */ /* 0x000ea400080010ff */
[----:B--2---:R-:W-:Y:S05]  /*8ee0*/  @!P0 BRA `(.L_x_129) ;  /* 0xfffffffc00f08947 */ /* 0x004fea000383ffff */
[----:B------:R-:W-:Y:S05]  /*8ef0*/  BRA `(.L_x_130) ;  /* 0xffffff9800387947 */ /* 0x000fea000383ffff */
.L_x_45:
[----:B-1----:R1:W2:Y:S02]  /*8f00*/  SYNCS.PHASECHK.TRANS64.TRYWAIT P1, [R0+URZ+0x90], R5 ;  /* 0x00009005000075a7 */ /* 0x0022a400080211ff */
[----:B--2---:R-:W-:Y:S05]  /*8f10*/  @!P1 NANOSLEEP.SYNCS 0x989680 ;  /* 0x009896800000995d */ /* 0x004fea0003900000 */
[----:B------:R-:W2:Y:S02]  /*8f20*/  @!P1 SYNCS.PHASECHK.TRANS64 P1, [R0+URZ+0x90], R5 ;  /* 0x00009005000095a7 */ /* 0x000ea400080210ff */
[----:B--2---:R-:W-:Y:S05]  /*8f30*/  @!P1 BRA `(.L_x_45) ;  /* 0xfffffffc00f09947 */ /* 0x004fea000383ffff */
[----:B------:R-:W-:Y:S05]  /*8f40*/  BRA `(.L_x_131) ;  /* 0xffffff9800687947 */ /* 0x000fea000383ffff */
.L_x_48:
[----:B------:R-:W-:-:S07]  /*8f50*/  MOV R0, UR5 ;  /* 0x0000000500007c02 */ /* 0x000fce0008000f00 */
.L_x_132:
[----:B-1----:R1:W2:Y:S02]  /*8f60*/  SYNCS.PHASECHK.TRANS64.TRYWAIT P0, [R0+URZ+0xa0], R3 ;  /* 0x0000a003000075a7 */ /* 0x0022a400080011ff */
[----:B--2---:R-:W-:Y:S05]  /*8f70*/  @!P0 NANOSLEEP.SYNCS 0x989680 ;  /* 0x009896800000895d */ /* 0x004fea0003900000 */
[----:B------:R-:W2:Y:S02]  /*8f80*/  @!P0 SYNCS.PHASECHK.TRANS64 P0, [R0+URZ+0xa0], R3 ;  /* 0x0000a003000085a7 */ /* 0x000ea400080010ff */
[----:B--2---:R-:W-:Y:S05]  /*8f90*/  @!P0 BRA `(.L_x_132) ;  /* 0xfffffffc00f08947 */ /* 0x004fea000383ffff */
[----:B------:R-:W-:Y:S05]  /*8fa0*/  BRA `(.L_x_47) ;  /* 0xffffff9800bc7947 */ /* 0x000fea000383ffff */
.L_x_55:
[----:B-1----:R1:W2:Y:S02]  /*8fb0*/  SYNCS.PHASECHK.TRANS64.TRYWAIT P1, [R0+URZ+0x90], R5 ;  /* 0x00009005000075a7 */ /* 0x0022a400080211ff */
[----:B--2---:R-:W-:Y:S05]  /*8fc0*/  @!P1 NANOSLEEP.SYNCS 0x989680 ;  /* 0x009896800000995d */ /* 0x004fea0003900000 */
[----:B------:R-:W2:Y:S02]  /*8fd0*/  @!P1 SYNCS.PHASECHK.TRANS64 P1, [R0+URZ+0x90], R5 ;  /* 0x00009005000095a7 */ /* 0x000ea400080210ff */
[----:B--2---:R-:W-:Y:S05]  /*8fe0*/  @!P1 BRA `(.L_x_55) ;  /* 0xfffffffc00f09947 */ /* 0x004fea000383ffff */
[----:B------:R-:W-:Y:S05]  /*8ff0*/  BRA `(.L_x_133) ;  /* 0xffffffa0002c7947 */ /* 0x000fea000383ffff */
.L_x_56:
[----:B------:R-:W-:-:S07]  /*9000*/  MOV R3, UR14 ;  /* 0x0000000e00037c02 */ /* 0x000fce0008000f00 */
.L_x_134:
[----:B-1----:R1:W2:Y:S02]  /*9010*/  SYNCS.PHASECHK.TRANS64.TRYWAIT P0, [R3+URZ+0xd0], R0 ;  /* 0x0000d000030075a7 */ /* 0x0022a400080011ff */
[----:B--2---:R-:W-:Y:S05]  /*9020*/  @!P0 NANOSLEEP.SYNCS 0x989680 ;  /* 0x009896800000895d */ /* 0x004fea0003900000 */
[----:B------:R-:W2:Y:S02]  /*9030*/  @!P0 SYNCS.PHASECHK.TRANS64 P0, [R3+URZ+0xd0], R0 ;  /* 0x0000d000030085a7 */ /* 0x000ea400080010ff */
[----:B--2---:R-:W-:Y:S05]  /*9040*/  @!P0 BRA `(.L_x_134) ;  /* 0xfffffffc00f08947 */ /* 0x004fea000383ffff */
[----:B------:R-:W-:Y:S05]  /*9050*/  BRA `(.L_x_135) ;  /* 0xffffffa000787947 */ /* 0x000fea000383ffff */
.L_x_59:
[----:B------:R-:W-:Y:S07]  /*9060*/  MOV R0, UR7 ;  /* 0x0000000700007c02 */ /* 0x000fee0008000f00 */
.L_x_136:
[----:B-1----:R1:W2:Y:S02]  /*9070*/  SYNCS.PHASECHK.TRANS64.TRYWAIT P0, [R0+URZ], R3 ;  /* 0x00000003000075a7 */ /* 0x0022a400080011ff */
[----:B--2---:R-:W-:Y:S05]  /*9080*/  @!P0 NANOSLEEP.SYNCS 0x989680 ;  /* 0x009896800000895d */ /* 0x004fea0003900000 */
[----:B------:R-:W2:Y:S02]  /*9090*/  @!P0 SYNCS.PHASECHK.TRANS64 P0, [R0+URZ], R3 ;  /* 0x00000003000085a7 */ /* 0x000ea400080010ff */
[----:B--2---:R-:W-:Y:S05]  /*90a0*/  @!P0 BRA `(.L_x_136) ;  /* 0xfffffffc00f08947 */ /* 0x004fea000383ffff */
[----:B------:R-:W-:Y:S05]  /*90b0*/  BRA `(.L_x_58) ;  /* 0xffffffa000947947 */ /* 0x000fea000383ffff */
.L_x_62:
[----:B------:R-:W-:-:S07]  /*90c0*/  MOV R0, UR5 ;  /* 0x0000000500007c02 */ /* 0x000fce0008000f00 */
.L_x_137:
[----:B--2---:R2:W3:Y:S02]  /*90d0*/  SYNCS.PHASECHK.TRANS64.TRYWAIT P0, [R0+URZ], R3 ;  /* 0x00000003000075a7 */ /* 0x0044e400080011ff */
[----:B---3--:R-:W-:Y:S05]  /*90e0*/  @!P0 NANOSLEEP.SYNCS 0x989680 ;  /* 0x009896800000895d */ /* 0x008fea0003900000 */
[----:B------:R-:W3:Y:S02]  /*90f0*/  @!P0 SYNCS.PHASECHK.TRANS64 P0, [R0+URZ], R3 ;  /* 0x00000003000085a7 */ /* 0x000ee400080010ff */
[----:B---3--:R-:W-:Y:S05]  /*9100*/  @!P0 BRA `(.L_x_137) ;  /* 0xfffffffc00f08947 */ /* 0x008fea000383ffff */
[----:B------:R-:W-:Y:S05]  /*9110*/  BRA `(.L_x_138) ;  /* 0xffffffa400707947 */ /* 0x000fea000383ffff */
.L_x_63:
[----:B------:R-:W-:-:S07]  /*9120*/  MOV R0, UR5 ;  /* 0x0000000500007c02 */ /* 0x000fce0008000f00 */
.L_x_139:
[----:B--2---:R2:W3:Y:S02]  /*9130*/  SYNCS.PHASECHK.TRANS64.TRYWAIT P0, [R0+URZ], R3 ;  /* 0x00000003000075a7 */ /* 0x0044e400080011ff */
[----:B---3--:R-:W-:Y:S05]  /*9140*/  @!P0 NANOSLEEP.SYNCS 0x989680 ;  /* 0x009896800000895d */ /* 0x008fea0003900000 */
[----:B------:R-:W3:Y:S02]  /*9150*/  @!P0 SYNCS.PHASECHK.TRANS64 P0, [R0+URZ], R3 ;  /* 0x00000003000085a7 */ /* 0x000ee400080010ff */
[----:B---3--:R-:W-:Y:S05]  /*9160*/  @!P0 BRA `(.L_x_139) ;  /* 0xfffffffc00f08947 */ /* 0x008fea000383ffff */
[----:B------:R-:W-:Y:S05]  /*9170*/  BRA `(.L_x_140) ;  /* 0xffffffa4007c7947 */ /* 0x000fea000383ffff */
.L_x_64:
[----:B------:R-:W-:-:S07]  /*9180*/  MOV R0, UR5 ;  /* 0x0000000500007c02 */ /* 0x000fce0008000f00 */
.L_x_141:
[----:B--2---:R2:W3:Y:S02]  /*9190*/  SYNCS.PHASECHK.TRANS64.TRYWAIT P0, [R0+URZ], R3 ;  /* 0x00000003000075a7 */ /* 0x0044e400080011ff */
[----:B---3--:R-:W-:Y:S05]  /*91a0*/  @!P0 NANOSLEEP.SYNCS 0x989680 ;  /* 0x009896800000895d */ /* 0x008fea0003900000 */
[----:B------:R-:W3:Y:S02]  /*91b0*/  @!P0 SYNCS.PHASECHK.TRANS64 P0, [R0+URZ], R3 ;  /* 0x00000003000085a7 */ /* 0x000ee400080010ff */
[----:B---3--:R-:W-:Y:S05]  /*91c0*/  @!P0 BRA `(.L_x_141) ;  /* 0xfffffffc00f08947 */ /* 0x008fea000383ffff */
[----:B------:R-:W-:Y:S05]  /*91d0*/  BRA `(.L_x_142) ;  /* 0xffffffa400887947 */ /* 0x000fea000383ffff */
.L_x_65:
[----:B------:R-:W-:-:S07]  /*91e0*/  MOV R0, UR6 ;  /* 0x0000000600007c02 */ /* 0x000fce0008000f00 */
.L_x_143:
[----:B--2---:R2:W3:Y:S02]  /*91f0*/  SYNCS.PHASECHK.TRANS64.TRYWAIT P0, [R0+URZ], R3 ;  /* 0x00000003000075a7 */ /* 0x0044e400080011ff */
[----:B---3--:R-:W-:Y:S05]  /*9200*/  @!P0 NANOSLEEP.SYNCS 0x989680 ;  /* 0x009896800000895d */ /* 0x008fea0003900000 */
[----:B------:R-:W3:Y:S02]  /*9210*/  @!P0 SYNCS.PHASECHK.TRANS64 P0, [R0+URZ], R3 ;  /* 0x00000003000085a7 */ /* 0x000ee400080010ff */
[----:B---3--:R-:W-:Y:S05]  /*9220*/  @!P0 BRA `(.L_x_143) ;  /* 0xfffffffc00f08947 */ /* 0x008fea000383ffff */
[----:B------:R-:W-:Y:S05]  /*9230*/  BRA `(.L_x_144) ;  /* 0xffffffa400947947 */ /* 0x000fea000383ffff */
.L_x_70:
[----:B--2---:R2:W3:Y:S02]  /*9240*/  SYNCS.PHASECHK.TRANS64.TRYWAIT P0, [R0+URZ+0x90], R3 ;  /* 0x00009003000075a7 */ /* 0x0044e400080011ff */
[----:B---3--:R-:W-:Y:S05]  /*9250*/  @!P0 NANOSLEEP.SYNCS 0x989680 ;  /* 0x009896800000895d */ /* 0x008fea0003900000 */
[----:B------:R-:W3:Y:S02]  /*9260*/  @!P0 SYNCS.PHASECHK.TRANS64 P0, [R0+URZ+0x90], R3 ;  /* 0x00009003000085a7 */ /* 0x000ee400080010ff */
[----:B---3--:R-:W-:Y:S05]  /*9270*/  @!P0 BRA `(.L_x_70) ;  /* 0xfffffffc00f08947 */ /* 0x008fea000383ffff */
[----:B------:R-:W-:Y:S05]  /*9280*/  BRA `(.L_x_145) ;  /* 0xffffffa800907947 */ /* 0x000fea000383ffff */
.L_x_73:
[----:B------:R-:W-:Y:S07]  /*9290*/  MOV R0, UR4 ;  /* 0x0000000400007c02 */ /* 0x000fee0008000f00 */
.L_x_146:
[----:B--2---:R2:W3:Y:S02]  /*92a0*/  SYNCS.PHASECHK.TRANS64.TRYWAIT P0, [R0+URZ+0x88], R3 ;  /* 0x00008803000075a7 */ /* 0x0044e400080011ff */
[----:B---3--:R-:W-:Y:S05]  /*92b0*/  @!P0 NANOSLEEP.SYNCS 0x989680 ;  /* 0x009896800000895d */ /* 0x008fea0003900000 */
[----:B------:R-:W3:Y:S02]  /*92c0*/  @!P0 SYNCS.PHASECHK.TRANS64 P0, [R0+URZ+0x88], R3 ;  /* 0x00008803000085a7 */ /* 0x000ee400080010ff */
[----:B---3--:R-:W-:Y:S05]  /*92d0*/  @!P0 BRA `(.L_x_146) ;  /* 0xfffffffc00f08947 */ /* 0x008fea000383ffff */
[----:B------:R-:W-:Y:S05]  /*92e0*/  BRA `(.L_x_72) ;  /* 0xffffffac00787947 */ /* 0x000fea000383ffff */
.L_x_76:
[----:B------:R-:W-:Y:S07]  /*92f0*/  MOV R3, UR13 ;  /* 0x0000000d00037c02 */ /* 0x000fee0008000f00 */
.L_x_147:
[----:B-1----:R1:W2:Y:S02]  /*9300*/  SYNCS.PHASECHK.TRANS64.TRYWAIT P3, [R3+URZ+0x70], R12 ;  /* 0x0000700c030075a7 */ /* 0x0022a400080611ff */
[----:B--2---:R-:W-:Y:S05]  /*9310*/  @!P3 NANOSLEEP.SYNCS 0x989680 ;  /* 0x009896800000b95d */ /* 0x004fea0003900000 */
[----:B------:R-:W2:Y:S02]  /*9320*/  @!P3 SYNCS.PHASECHK.TRANS64 P3, [R3+URZ+0x70], R12 ;  /* 0x0000700c0300b5a7 */ /* 0x000ea400080610ff */
[----:B--2---:R-:W-:Y:S05]  /*9330*/  @!P3 BRA `(.L_x_147) ;  /* 0xfffffffc00f0b947 */ /* 0x004fea000383ffff */
[----:B------:R-:W-:Y:S05]  /*9340*/  BRA `(.L_x_148) ;  /* 0xffffffb000147947 */ /* 0x000fea000383ffff */
.L_x_78:
[----:B------:R-:W-:-:S07]  /*9350*/  MOV R0, UR4 ;  /* 0x0000000400007c02 */ /* 0x000fce0008000f00 */
.L_x_149:
[----:B-1----:R1:W2:Y:S02]  /*9360*/  SYNCS.PHASECHK.TRANS64.TRYWAIT P0, [R0+URZ], R3 ;  /* 0x00000003000075a7 */ /* 0x0022a400080011ff */
[----:B--2---:R-:W-:Y:S05]  /*9370*/  @!P0 NANOSLEEP.SYNCS 0x989680 ;  /* 0x009896800000895d */ /* 0x004fea0003900000 */
[----:B------:R-:W2:Y:S02]  /*9380*/  @!P0 SYNCS.PHASECHK.TRANS64 P0, [R0+URZ], R3 ;  /* 0x00000003000085a7 */ /* 0x000ea400080010ff */
[----:B--2---:R-:W-:Y:S05]  /*9390*/  @!P0 BRA `(.L_x_149) ;  /* 0xfffffffc00f08947 */ /* 0x004fea000383ffff */
[----:B------:R-:W-:Y:S05]  /*93a0*/  BRA `(.L_x_150) ;  /* 0xffffffb400e87947 */ /* 0x000fea000383ffff */
.L_x_80:
[----:B--2---:R2:W4:Y:S02]  /*93b0*/  SYNCS.PHASECHK.TRANS64.TRYWAIT P0, [R0+URZ+0x90], R3 ;  /* 0x00009003000075a7 */ /* 0x00452400080011ff */
[----:B----4-:R-:W-:Y:S05]  /*93c0*/  @!P0 NANOSLEEP.SYNCS 0x989680 ;  /* 0x009896800000895d */ /* 0x010fea0003900000 */
[----:B------:R-:W4:Y:S02]  /*93d0*/  @!P0 SYNCS.PHASECHK.TRANS64 P0, [R0+URZ+0x90], R3 ;  /* 0x00009003000085a7 */ /* 0x000f2400080010ff */
[----:B----4-:R-:W-:Y:S05]  /*93e0*/  @!P0 BRA `(.L_x_80) ;  /* 0xfffffffc00f08947 */ /* 0x010fea000383ffff */
[----:B------:R-:W-:Y:S05]  /*93f0*/  BRA `(.L_x_151) ;  /* 0xffffffb800cc7947 */ /* 0x000fea000383ffff */
.L_x_90:
[----:B-1----:R1:W2:Y:S02]  /*9400*/  SYNCS.PHASECHK.TRANS64.TRYWAIT P0, [R0+URZ+0x60], R3 ;  /* 0x00006003000075a7 */ /* 0x0022a400080011ff */
[----:B--2---:R-:W-:Y:S05]  /*9410*/  @!P0 NANOSLEEP.SYNCS 0x989680 ;  /* 0x009896800000895d */ /* 0x004fea0003900000 */
[----:B------:R-:W2:Y:S02]  /*9420*/  @!P0 SYNCS.PHASECHK.TRANS64 P0, [R0+URZ+0x60], R3 ;  /* 0x00006003000085a7 */ /* 0x000ea400080010ff */
[----:B--2---:R-:W-:Y:S05]  /*9430*/  @!P0 BRA `(.L_x_90) ;  /* 0xfffffffc00f08947 */ /* 0x004fea000383ffff */
[----:B------:R-:W-:Y:S05]  /*9440*/  BRA `(.L_x_89) ;  /* 0xffffffc400d47947 */ /* 0x000fea000383ffff */
.L_x_92:
[----:B-1----:R1:W2:Y:S02]  /*9450*/  SYNCS.PHASECHK.TRANS64.TRYWAIT P1, [R176+URZ+0xb0], R9 ;  /* 0x0000b009b00075a7 */ /* 0x0022a400080211ff */
[----:B--2---:R-:W-:Y:S05]  /*9460*/  @!P1 NANOSLEEP.SYNCS 0x989680 ;  /* 0x009896800000995d */ /* 0x004fea0003900000 */
[----:B------:R-:W2:Y:S02]  /*9470*/  @!P1 SYNCS.PHASECHK.TRANS64 P1, [R176+URZ+0xb0], R9 ;  /* 0x0000b009b00095a7 */ /* 0x000ea400080210ff */
[----:B--2---:R-:W-:Y:S05]  /*9480*/  @!P1 BRA `(.L_x_92) ;  /* 0xfffffffc00f09947 */ /* 0x004fea000383ffff */
[----:B------:R-:W-:Y:S05]  /*9490*/  BRA `(.L_x_91) ;  /* 0xffffffc8008c7947 */ /* 0x000fea000383ffff */
        .weak           $__internal_0_$__cuda_sm10x_tcgen05_guardrail_trap_col_being_dealloced_not_returned_by_alloc
        .type           $__internal_0_$__cuda_sm10x_tcgen05_guardrail_trap_col_being_dealloced_not_returned_by_alloc,@function
        .size           $__internal_0_$__cuda_sm10x_tcgen05_guardrail_trap_col_being_dealloced_not_returned_by_alloc,($__internal_1_$__cuda_sm10x_tcgen05_guardrail_trap_phase_invalid_during_alloc - $__internal_0_$__cuda_sm10x_tcgen05_guardrail_trap_col_being_dealloced_not_returned_by_alloc)
$__internal_0_$__cuda_sm10x_tcgen05_guardrail_trap_col_being_dealloced_not_returned_by_alloc:
[----:B------:R-:W-:Y:S05]  /*94a0*/  BPT.TRAP 0x1 ;  /* 0x000000040000795c */ /* 0x000fea0000300000 */
[----:B------:R-:W-:-:S04]  /*94b0*/  HFMA2 R3, -RZ, RZ, 0, 0 ;  /* 0x00000000ff037431 */ /* 0x000fc800000001ff */
[----:B------:R-:W-:Y:S05]  /*94c0*/  RET.REL.NODEC R2 `(_ZN7cutlass13device_kernelINS_4gemm6kernel13GemmUniversalIN4cute5tupleIJiiiiEEENS1_10collective13CollectiveMmaINS1_35MainloopSm100TmaUmmaWarpSpecializedILi6ELi2ELi4ENS5_IJNS4_1CILi1EEESB_SB_EEEEENS5_IJNSA_ILi64EEENSA_ILi176EEESE_EEENS_10bfloat16_tENS5_IJlSB_lEEESH_SI_NS4_8TiledMMAINS4_8MMA_AtomIJNS4_20SM100_MMA_F16BF16_SSISH_SH_fLi64ELi176ELNS4_4UMMA5MajorE0ELSN_0ELNSM_7ScaleInE0ELSO_0EEEEEENS4_6LayoutISC_NS5_IJNSA_ILi0EEESS_SS_EEEEENS5_IJNS4_10UnderscoreESV_SV_EEEEENS4_13SM90_TMA_LOADENS4_14ComposedLayoutINS4_7SwizzleILi3ELi4ELi3EEENS4_18smem_ptr_flag_bitsILi16EEENSR_INS5_IJNSA_ILi8EEESE_EEENS5_IJSE_SB_EEEEEEEvNS4_8identityESY_S18_vS19_EENS_8epilogue10collective18CollectiveEpilogueINS1B_23Sm100TmaWarpSpecializedILi2ELi1ELi88ELb1ELb0EEEJSG_NS5_IJNSR_ISE_SB_EENSR_ISF_SB_EEEEESH_SI_SH_SI_NS1B_6fusion15FusionCallbacksIS1F_NS1J_17LinearCombinationISH_fSH_fLNS_15FloatRoundStyleE2EEESG_S1I_JEEENS4_5SM1004TMEM4LOAD26SM100_TMEM_LOAD_16dp256b2xESY_NSZ_INS10_ILi1ELi4ELi3EEES13_NSR_INS5_IJS14_NSA_ILi16EEEEEENS5_IJS1U_SB_EEEEEEENS4_17SM75_U32x4_LDSM_NENS4_14SM90_TMA_STOREES1Y_NS4_17SM90_U32x4_STSM_NENS4_39AutoVectorizingCopyWithAssumedAlignmentILi128EEEEEEvvEEEEvNT_6ParamsE) ;  /* 0xffffff6802cc7950 */ /* 0x000fea0003c3ffff */
        .weak           $__internal_1_$__cuda_sm10x_tcgen05_guardrail_trap_phase_invalid_during_alloc
        .type           $__internal_1_$__cuda_sm10x_tcgen05_guardrail_trap_phase_invalid_during_alloc,@function
        .size           $__internal_1_$__cuda_sm10x_tcgen05_guardrail_trap_phase_invalid_during_alloc,($__internal_2_$__cuda_sm10x_tcgen05_guardrail_trap_unallocated_columns_being_dealloced - $__internal_1_$__cuda_sm10x_tcgen05_guardrail_trap_phase_invalid_during_alloc)
$__internal_1_$__cuda_sm10x_tcgen05_guardrail_trap_phase_invalid_during_alloc:
[----:B------:R-:W-:Y:S05]  /*94d0*/  BPT.TRAP 0x1 ;  /* 0x000000040000795c */ /* 0x000fea0000300000 */
[----:B------:R-:W-:-:S04]  /*94e0*/  MOV R3, 0x0 ;  /* 0x0000000000037802 */ /* 0x000fc80000000f00 */
[----:B------:R-:W-:Y:S05]  /*94f0*/  RET.REL.NODEC R2 `(_ZN7cutlass13device_kernelINS_4gemm6kernel13GemmUniversalIN4cute5tupleIJiiiiEEENS1_10collective13CollectiveMmaINS1_35MainloopSm100TmaUmmaWarpSpecializedILi6ELi2ELi4ENS5_IJNS4_1CILi1EEESB_SB_EEEEENS5_IJNSA_ILi64EEENSA_ILi176EEESE_EEENS_10bfloat16_tENS5_IJlSB_lEEESH_SI_NS4_8TiledMMAINS4_8MMA_AtomIJNS4_20SM100_MMA_F16BF16_SSISH_SH_fLi64ELi176ELNS4_4UMMA5MajorE0ELSN_0ELNSM_7ScaleInE0ELSO_0EEEEEENS4_6LayoutISC_NS5_IJNSA_ILi0EEESS_SS_EEEEENS5_IJNS4_10UnderscoreESV_SV_EEEEENS4_13SM90_TMA_LOADENS4_14ComposedLayoutINS4_7SwizzleILi3ELi4ELi3EEENS4_18smem_ptr_flag_bitsILi16EEENSR_INS5_IJNSA_ILi8EEESE_EEENS5_IJSE_SB_EEEEEEEvNS4_8identityESY_S18_vS19_EENS_8epilogue10collective18CollectiveEpilogueINS1B_23Sm100TmaWarpSpecializedILi2ELi1ELi88ELb1ELb0EEEJSG_NS5_IJNSR_ISE_SB_EENSR_ISF_SB_EEEEESH_SI_SH_SI_NS1B_6fusion15FusionCallbacksIS1F_NS1J_17LinearCombinationISH_fSH_fLNS_15FloatRoundStyleE2EEESG_S1I_JEEENS4_5SM1004TMEM4LOAD26SM100_TMEM_LOAD_16dp256b2xESY_NSZ_INS10_ILi1ELi4ELi3EEES13_NSR_INS5_IJS14_NSA_ILi16EEEEEENS5_IJS1U_SB_EEEEEEENS4_17SM75_U32x4_LDSM_NENS4_14SM90_TMA_STOREES1Y_NS4_17SM90_U32x4_STSM_NENS4_39AutoVectorizingCopyWithAssumedAlignmentILi128EEEEEEvvEEEEvNT_6ParamsE) ;  /* 0xffffff6802c07950 */ /* 0x000fea0003c3ffff */
        .weak           $__internal_2_$__cuda_sm10x_tcgen05_guardrail_trap_unallocated_columns_being_dealloced
        .type           $__internal_2_$__cuda_sm10x_tcgen05_guardrail_trap_unallocated_columns_being_dealloced,@function
        .size           $__internal_2_$__cuda_sm10x_tcgen05_guardrail_trap_unallocated_columns_being_dealloced,(.L_x_153 - $__internal_2_$__cuda_sm10x_tcgen05_guardrail_trap_unallocated_columns_being_dealloced)
$__internal_2_$__cuda_sm10x_tcgen05_guardrail_trap_unallocated_columns_being_dealloced:
[----:B------:R-:W-:Y:S05]  /*9500*/  BPT.TRAP 0x1 ;  /* 0x000000040000795c */ /* 0x000fea0000300000 */
[----:B------:R-:W-:-:S04]  /*9510*/  HFMA2 R3, -RZ, RZ, 0, 0 ;  /* 0x00000000ff037431 */ /* 0x000fc800000001ff */
[----:B------:R-:W-:Y:S05]  /*9520*/  RET.REL.NODEC R2 `(_ZN7cutlass13device_kernelINS_4gemm6kernel13GemmUniversalIN4cute5tupleIJiiiiEEENS1_10collective13CollectiveMmaINS1_35MainloopSm100TmaUmmaWarpSpecializedILi6ELi2ELi4ENS5_IJNS4_1CILi1EEESB_SB_EEEEENS5_IJNSA_ILi64EEENSA_ILi176EEESE_EEENS_10bfloat16_tENS5_IJlSB_lEEESH_SI_NS4_8TiledMMAINS4_8MMA_AtomIJNS4_20SM100_MMA_F16BF16_SSISH_SH_fLi64ELi176ELNS4_4UMMA5MajorE0ELSN_0ELNSM_7ScaleInE0ELSO_0EEEEEENS4_6LayoutISC_NS5_IJNSA_ILi0EEESS_SS_EEEEENS5_IJNS4_10UnderscoreESV_SV_EEEEENS4_13SM90_TMA_LOADENS4_14ComposedLayoutINS4_7SwizzleILi3ELi4ELi3EEENS4_18smem_ptr_flag_bitsILi16EEENSR_INS5_IJNSA_ILi8EEESE_EEENS5_IJSE_SB_EEEEEEEvNS4_8identityESY_S18_vS19_EENS_8epilogue10collective18CollectiveEpilogueINS1B_23Sm100TmaWarpSpecializedILi2ELi1ELi88ELb1ELb0EEEJSG_NS5_IJNSR_ISE_SB_EENSR_ISF_SB_EEEEESH_SI_SH_SI_NS1B_6fusion15FusionCallbacksIS1F_NS1J_17LinearCombinationISH_fSH_fLNS_15FloatRoundStyleE2EEESG_S1I_JEEENS4_5SM1004TMEM4LOAD26SM100_TMEM_LOAD_16dp256b2xESY_NSZ_INS10_ILi1ELi4ELi3EEES13_NSR_INS5_IJS14_NSA_ILi16EEEEEENS5_IJS1U_SB_EEEEEEENS4_17SM75_U32x4_LDSM_NENS4_14SM90_TMA_STOREES1Y_NS4_17SM90_U32x4_STSM_NENS4_39AutoVectorizingCopyWithAssumedAlignmentILi128EEEEEEvvEEEEvNT_6ParamsE) ;  /* 0xffffff6802b47950 */ /* 0x000fea0003c3ffff */
.L_x_152:
[----:B------:R-:W-:-:S00]  /*9530*/  BRA `(.L_x_152) ;  /* 0xfffffffc00fc7947 */ /* 0x000fc0000383ffff */
[----:B------:R-:W-:-:S00]  /*9540*/  NOP ;  /* 0x0000000000007918 */ /* 0x000fc00000000000 */
        /* <DEDUP_REMOVED lines=11> */
.L_x_153:


//--------------------- .nv.global.init           --------------------------
	.section	.nv.global.init,"aw",@progbits
.nv.global.init:
	.type		$str$27,@object
	.size		$str$27,($str$28 - $str$27)
$str$27:
        /*0000*/ 	.byte	0x28, 0x61, 0x64, 0x64, 0x72, 0x65, 0x73, 0x73, 0x20, 0x26, 0x20, 0x6d, 0x61, 0x73, 0x6b, 0x29
        /*0010*/ 	.byte	0x20, 0x3d, 0x3d, 0x20, 0x30, 0x00
	.type		$str$28,@object
	.size		$str$28,($str$26 - $str$28)
$str$28:
        /*0016*/ 	.byte	0x2f, 0x74, 0x6d, 0x70, 0x2f, 0x63, 0x75, 0x74, 0x6c, 0x61, 0x73, 0x73, 0x5f, 0x73, 0x77, 0x65
        /*0026*/ 	.byte	0x65, 0x70, 0x5f, 0x73, 0x72, 0x63, 0x2f, 0x69, 0x6e, 0x63, 0x6c, 0x75, 0x64, 0x65, 0x2f, 0x63
        /*0036*/ 	.byte	0x75, 0x74, 0x65, 0x2f, 0x70, 0x6f, 0x69, 0x6e, 0x74, 0x65, 0x72, 0x5f, 0x66, 0x6c, 0x61, 0x67
        /*0046*/ 	.byte	0x67, 0x65, 0x64, 0x2e, 0x68, 0x70, 0x70, 0x00
	.type		$str$26,@object
	.size		$str$26,($str$25 - $str$26)
$str$26:
        /*004e*/ 	.byte	0x2f, 0x74, 0x6d, 0x70, 0x2f, 0x63, 0x75, 0x74, 0x6c, 0x61, 0x73, 0x73, 0x5f, 0x73, 0x77, 0x65
        /*005e*/ 	.byte	0x65, 0x70, 0x5f, 0x73, 0x72, 0x63, 0x2f, 0x69, 0x6e, 0x63, 0x6c, 0x75, 0x64, 0x65, 0x2f, 0x63
        /*006e*/ 	.byte	0x75, 0x74, 0x65, 0x2f, 0x61, 0x74, 0x6f, 0x6d, 0x2f, 0x63, 0x6f, 0x70, 0x79, 0x5f, 0x74, 0x72
        /*007e*/ 	.byte	0x61, 0x69, 0x74, 0x73, 0x5f, 0x73, 0x6d, 0x31, 0x30, 0x30, 0x2e, 0x68, 0x70, 0x70, 0x00
	.type		$str$25,@object
	.size		$str$25,(__unnamed_1 - $str$25)
$str$25:
        /*008d*/ 	.byte	0x28, 0x28, 0x75, 0x69, 0x6e, 0x74, 0x33, 0x32, 0x5f, 0x74, 0x28, 0x74, 0x68, 0x72, 0x65, 0x61
        /*009d*/ 	.byte	0x64, 0x49, 0x64, 0x78, 0x2e, 0x78, 0x29, 0x20, 0x2f, 0x20, 0x33, 0x32, 0x29, 0x20, 0x25, 0x20
        /*00ad*/ 	.byte	0x34, 0x29, 0x20, 0x3d, 0x3d, 0x20, 0x28, 0x28, 0x28, 0x74, 0x6d, 0x65, 0x6d, 0x5f, 0x61, 0x64
        /*00bd*/ 	.byte	0x64, 0x72, 0x20, 0x3e, 0x3e, 0x20, 0x31, 0x36, 0x29, 0x20, 0x2f, 0x20, 0x33, 0x32, 0x29, 0x20
        /*00cd*/ 	.byte	0x25, 0x20, 0x34, 0x29, 0x00
	.type		__unnamed_1,@object
	.size		__unnamed_1,(__unnamed_2 - __unnamed_1)
__unnamed_1:
        /*00d2*/ 	.byte	0x61, 0x75, 0x74, 0x6f, 0x20, 0x63, 0x75, 0x74, 0x65, 0x3a, 0x3a, 0x61, 0x73, 0x5f, 0x70, 0x6f
        /* <DEDUP_REMOVED lines=24> */
        /*0262*/ 	.byte	0x3a, 0x43, 0x3c, 0x31, 0x31, 0x32, 0x36, 0x34, 0x3e, 0x3e, 0x3e, 0x3e, 0x5d, 0x00
	.type		__unnamed_2,@object
	.size		__unnamed_2,(.L_2 - __unnamed_2)
__unnamed_2:
        /* <DEDUP_REMOVED lines=42> */
        /*0510*/ 	.byte	0x3e, 0x5d, 0x00
.L_2:


//--------------------- .nv.shared._ZN7cutlass13device_kernelINS_4gemm6kernel13GemmUniversalIN4cute5tupleIJiiiiEEENS1_10collective13CollectiveMmaINS1_35MainloopSm100TmaUmmaWarpSpecializedILi6ELi2ELi4ENS5_IJNS4_1CILi1EEESB_SB_EEEEENS5_IJNSA_ILi64EEENSA_ILi176EEESE_EEENS_10bfloat16_tENS5_IJlSB_lEEESH_SI_NS4_8TiledMMAINS4_8MMA_AtomIJNS4_20SM100_MMA_F16BF16_SSISH_SH_fLi64ELi176ELNS4_4UMMA5MajorE0ELSN_0ELNSM_7ScaleInE0ELSO_0EEEEEENS4_6LayoutISC_NS5_IJNSA_ILi0EEESS_SS_EEEEENS5_IJNS4_10UnderscoreESV_SV_EEEEENS4_13SM90_TMA_LOADENS4_14ComposedLayoutINS4_7SwizzleILi3ELi4ELi3EEENS4_18smem_ptr_flag_bitsILi16EEENSR_INS5_IJNSA_ILi8EEESE_EEENS5_IJSE_SB_EEEEEEEvNS4_8identityESY_S18_vS19_EENS_8epilogue10collective18CollectiveEpilogueINS1B_23Sm100TmaWarpSpecializedILi2ELi1ELi88ELb1ELb0EEEJSG_NS5_IJNSR_ISE_SB_EENSR_ISF_SB_EEEEESH_SI_SH_SI_NS1B_6fusion15FusionCallbacksIS1F_NS1J_17LinearCombinationISH_fSH_fLNS_15FloatRoundStyleE2EEESG_S1I_JEEENS4_5SM1004TMEM4LOAD26SM100_TMEM_LOAD_16dp256b2xESY_NSZ_INS10_ILi1ELi4ELi3EEES13_NSR_INS5_IJS14_NSA_ILi16EEEEEENS5_IJS1U_SB_EEEEEEENS4_17SM75_U32x4_LDSM_NENS4_14SM90_TMA_STOREES1Y_NS4_17SM90_U32x4_STSM_NENS4_39AutoVectorizingCopyWithAssumedAlignmentILi128EEEEEEvvEEEEvNT_6ParamsE --------------------------
	.section	.nv.shared._ZN7cutlass13device_kernelINS_4gemm6kernel13GemmUniversalIN4cute5tupleIJiiiiEEENS1_10collective13CollectiveMmaINS1_35MainloopSm100TmaUmmaWarpSpecializedILi6ELi2ELi4ENS5_IJNS4_1CILi1EEESB_SB_EEEEENS5_IJNSA_ILi64EEENSA_ILi176EEESE_EEENS_10bfloat16_tENS5_IJlSB_lEEESH_SI_NS4_8TiledMMAINS4_8MMA_AtomIJNS4_20SM100_MMA_F16BF16_SSISH_SH_fLi64ELi176ELNS4_4UMMA5MajorE0ELSN_0ELNSM_7ScaleInE0ELSO_0EEEEEENS4_6LayoutISC_NS5_IJNSA_ILi0EEESS_SS_EEEEENS5_IJNS4_10UnderscoreESV_SV_EEEEENS4_13SM90_TMA_LOADENS4_14ComposedLayoutINS4_7SwizzleILi3ELi4ELi3EEENS4_18smem_ptr_flag_bitsILi16EEENSR_INS5_IJNSA_ILi8EEESE_EEENS5_IJSE_SB_EEEEEEEvNS4_8identityESY_S18_vS19_EENS_8epilogue10collective18CollectiveEpilogueINS1B_23Sm100TmaWarpSpecializedILi2ELi1ELi88ELb1ELb0EEEJSG_NS5_IJNSR_ISE_SB_EENSR_ISF_SB_EEEEESH_SI_SH_SI_NS1B_6fusion15FusionCallbacksIS1F_NS1J_17LinearCombinationISH_fSH_fLNS_15FloatRoundStyleE2EEESG_S1I_JEEENS4_5SM1004TMEM4LOAD26SM100_TMEM_LOAD_16dp256b2xESY_NSZ_INS10_ILi1ELi4ELi3EEES13_NSR_INS5_IJS14_NSA_ILi16EEEEEENS5_IJS1U_SB_EEEEEEENS4_17SM75_U32x4_LDSM_NENS4_14SM90_TMA_STOREES1Y_NS4_17SM90_U32x4_STSM_NENS4_39AutoVectorizingCopyWithAssumedAlignmentILi128EEEEEEvvEEEEvNT_6ParamsE,"aw",@nobits
	.sectionflags	@""
	.align	16
	.zero		1024


//--------------------- .nv.shared.reserved.0     --------------------------
	.section	.nv.shared.reserved.0,"aw",@nobits
	.weak		__nv_reservedSMEM_offset_0_alias
	.size		__nv_reservedSMEM_offset_0_alias, 0, 64
	.other		__nv_reservedSMEM_offset_0_alias,@"STO_CUDA_RESERVED_SHARED STV_DEFAULT"
__nv_reservedSMEM_offset_0_alias:
	.zero		0
.nv.shared.reserved.0:
	.zero		64
	.weak		__nv_reservedSMEM_tcgen05_partition
	.type		__nv_reservedSMEM_tcgen05_partition,@object
	.size		__nv_reservedSMEM_tcgen05_partition,(.L_0 - __nv_reservedSMEM_tcgen05_partition)
__nv_reservedSMEM_tcgen05_partition:
	.zero		32
.L_0:


//--------------------- .nv.global                --------------------------
	.section	.nv.global,"aw",@nobits
.nv.global:
	.type		_ZN39_INTERNAL_9e910ba3_4_k_cu_9a5dc3ae_68404cute1_E,@object
	.size		_ZN39_INTERNAL_9e910ba3_4_k_cu_9a5dc3ae_68404cute1_E,(_ZN39_INTERNAL_9e910ba3_4_k_cu_9a5dc3ae_68404cuda3std3__45__cpo6cbeginE - _ZN39_INTERNAL_9e910ba3_4_k_cu_9a5dc3ae_68404cute1_E)
_ZN39_INTERNAL_9e910ba3_4_k_cu_9a5dc3ae_68404cute1_E:
	.zero		1
	.type		_ZN39_INTERNAL_9e910ba3_4_k_cu_9a5dc3ae_68404cuda3std3__45__cpo6cbeginE,@object
	.size		_ZN39_INTERNAL_9e910ba3_4_k_cu_9a5dc3ae_68404cuda3std3__45__cpo6cbeginE,(_ZN39_INTERNAL_9e910ba3_4_k_cu_9a5dc3ae_68404cuda3std3__48in_placeE - _ZN39_INTERNAL_9e910ba3_4_k_cu_9a5dc3ae_68404cuda3std3__45__cpo6cbeginE)
_ZN39_INTERNAL_9e910ba3_4_k_cu_9a5dc3ae_68404cuda3std3__45__cpo6cbeginE:
	.zero		1
	.type		_ZN39_INTERNAL_9e910ba3_4_k_cu_9a5dc3ae_68404cuda3std3__48in_placeE,@object
	.size		_ZN39_INTERNAL_9e910ba3_4_k_cu_9a5dc3ae_68404cuda3std3__48in_placeE,(_ZN39_INTERNAL_9e910ba3_4_k_cu_9a5dc3ae_68404cuda3std6ranges3__45__cpo9iter_moveE - _ZN39_INTERNAL_9e910ba3_4_k_cu_9a5dc3ae_68404cuda3std3__48in_placeE)
_ZN39_INTERNAL_9e910ba3_4_k_cu_9a5dc3ae_68404cuda3std3__48in_placeE:
	.zero		1
	.type		_ZN39_INTERNAL_9e910ba3_4_k_cu_9a5dc3ae_68404cuda3std6ranges3__45__cpo9iter_moveE,@object
	.size		_ZN39_INTERNAL_9e910ba3_4_k_cu_9a5dc3ae_68404cuda3std6ranges3__45__cpo9iter_moveE,(_ZN39_INTERNAL_9e910ba3_4_k_cu_9a5dc3ae_68404cuda3std3__45__cpo5beginE - _ZN39_INTERNAL_9e910ba3_4_k_cu_9a5dc3ae_68404cuda3std6ranges3__45__cpo9iter_moveE)
_ZN39_INTERNAL_9e910ba3_4_k_cu_9a5dc3ae_68404cuda3std6ranges3__45__cpo9iter_moveE:
	.zero		1
	.type		_ZN39_INTERNAL_9e910ba3_4_k_cu_9a5dc3ae_68404cuda3std3__45__cpo5beginE,@object
	.size		_ZN39_INTERNAL_9e910ba3_4_k_cu_9a5dc3ae_68404cuda3std3__45__cpo5beginE,(_ZN39_INTERNAL_9e910ba3_4_k_cu_9a5dc3ae_68404cuda3std3__441_GLOBAL__N__9e910ba3_4_k_cu_9a5dc3ae_68406ignoreE - _ZN39_INTERNAL_9e910ba3_4_k_cu_9a5dc3ae_68404cuda3std3__45__cpo5beginE)
_ZN39_INTERNAL_9e910ba3_4_k_cu_9a5dc3ae_68404cuda3std3__45__cpo5beginE:
	.zero		1
	.type		_ZN39_INTERNAL_9e910ba3_4_k_cu_9a5dc3ae_68404cuda3std3__441_GLOBAL__N__9e910ba3_4_k_cu_9a5dc3ae_68406ignoreE,@object
	.size		_ZN39_INTERNAL_9e910ba3_4_k_cu_9a5dc3ae_68404cuda3std3__441_GLOBAL__N__9e910ba3_4_k_cu_9a5dc3ae_68406ignoreE,(_ZN39_INTERNAL_9e910ba3_4_k_cu_9a5dc3ae_68404cute7productE - _ZN39_INTERNAL_9e910ba3_4_k_cu_9a5dc3ae_68404cuda3std3__441_GLOBAL__N__9e910ba3_4_k_cu_9a5dc3ae_68406ignoreE)
_ZN39_INTERNAL_9e910ba3_4_k_cu_9a5dc3ae_68404cuda3std3__441_GLOBAL__N__9e910ba3_4_k_cu_9a5dc3ae_68406ignoreE:
	.zero		1
	.type		_ZN39_INTERNAL_9e910ba3_4_k_cu_9a5dc3ae_68404cute7productE,@object
	.size		_ZN39_INTERNAL_9e910ba3_4_k_cu_9a5dc3ae_68404cute7productE,(_ZN39_INTERNAL_9e910ba3_4_k_cu_9a5dc3ae_68404cuda3std3__45__cpo3endE - _ZN39_INTERNAL_9e910ba3_4_k_cu_9a5dc3ae_68404cute7productE)
_ZN39_INTERNAL_9e910ba3_4_k_cu_9a5dc3ae_68404cute7productE:
	.zero		1
	.type		_ZN39_INTERNAL_9e910ba3_4_k_cu_9a5dc3ae_68404cuda3std3__45__cpo3endE,@object
	.size		_ZN39_INTERNAL_9e910ba3_4_k_cu_9a5dc3ae_68404cuda3std3__45__cpo3endE,(_ZN39_INTERNAL_9e910ba3_4_k_cu_9a5dc3ae_68404cuda3std3__419piecewise_constructE - _ZN39_INTERNAL_9e910ba3_4_k_cu_9a5dc3ae_68404cuda3std3__45__cpo3endE)
_ZN39_INTERNAL_9e910ba3_4_k_cu_9a5dc3ae_68404cuda3std3__45__cpo3endE:
	.zero		1
	.type		_ZN39_INTERNAL_9e910ba3_4_k_cu_9a5dc3ae_68404cuda3std3__419piecewise_constructE,@object
	.size		_ZN39_INTERNAL_9e910ba3_4_k_cu_9a5dc3ae_68404cuda3std3__419piecewise_constructE,(_ZN39_INTERNAL_9e910ba3_4_k_cu_9a5dc3ae_68404cuda3std3__45__cpo4cendE - _ZN39_INTERNAL_9e910ba3_4_k_cu_9a5dc3ae_68404cuda3std3__419piecewise_constructE)
_ZN39_INTERNAL_9e910ba3_4_k_cu_9a5dc3ae_68404cuda3std3__419piecewise_constructE:
	.zero		1
	.type		_ZN39_INTERNAL_9e910ba3_4_k_cu_9a5dc3ae_68404cuda3std3__45__cpo4cendE,@object
	.size		_ZN39_INTERNAL_9e910ba3_4_k_cu_9a5dc3ae_68404cuda3std3__45__cpo4cendE,(_ZN39_INTERNAL_9e910ba3_4_k_cu_9a5dc3ae_68404cuda3std6ranges3__45__cpo4swapE - _ZN39_INTERNAL_9e910ba3_4_k_cu_9a5dc3ae_68404cuda3std3__45__cpo4cendE)
_ZN39_INTERNAL_9e910ba3_4_k_cu_9a5dc3ae_68404cuda3std3__45__cpo4cendE:
	.zero		1
	.type		_ZN39_INTERNAL_9e910ba3_4_k_cu_9a5dc3ae_68404cuda3std6ranges3__45__cpo4swapE,@object
	.size		_ZN39_INTERNAL_9e910ba3_4_k_cu_9a5dc3ae_68404cuda3std6ranges3__45__cpo4swapE,(.L_10 - _ZN39_INTERNAL_9e910ba3_4_k_cu_9a5dc3ae_68404cuda3std6ranges3__45__cpo4swapE)
_ZN39_INTERNAL_9e910ba3_4_k_cu_9a5dc3ae_68404cuda3std6ranges3__45__cpo4swapE:
	.zero		1
.L_10:


//--------------------- .nv.constant0._ZN7cutlass13device_kernelINS_4gemm6kernel13GemmUniversalIN4cute5tupleIJiiiiEEENS1_10collective13CollectiveMmaINS1_35MainloopSm100TmaUmmaWarpSpecializedILi6ELi2ELi4ENS5_IJNS4_1CILi1EEESB_SB_EEEEENS5_IJNSA_ILi64EEENSA_ILi176EEESE_EEENS_10bfloat16_tENS5_IJlSB_lEEESH_SI_NS4_8TiledMMAINS4_8MMA_AtomIJNS4_20SM100_MMA_F16BF16_SSISH_SH_fLi64ELi176ELNS4_4UMMA5MajorE0ELSN_0ELNSM_7ScaleInE0ELSO_0EEEEEENS4_6LayoutISC_NS5_IJNSA_ILi0EEESS_SS_EEEEENS5_IJNS4_10UnderscoreESV_SV_EEEEENS4_13SM90_TMA_LOADENS4_14ComposedLayoutINS4_7SwizzleILi3ELi4ELi3EEENS4_18smem_ptr_flag_bitsILi16EEENSR_INS5_IJNSA_ILi8EEESE_EEENS5_IJSE_SB_EEEEEEEvNS4_8identityESY_S18_vS19_EENS_8epilogue10collective18CollectiveEpilogueINS1B_23Sm100TmaWarpSpecializedILi2ELi1ELi88ELb1ELb0EEEJSG_NS5_IJNSR_ISE_SB_EENSR_ISF_SB_EEEEESH_SI_SH_SI_NS1B_6fusion15FusionCallbacksIS1F_NS1J_17LinearCombinationISH_fSH_fLNS_15FloatRoundStyleE2EEESG_S1I_JEEENS4_5SM1004TMEM4LOAD26SM100_TMEM_LOAD_16dp256b2xESY_NSZ_INS10_ILi1ELi4ELi3EEES13_NSR_INS5_IJS14_NSA_ILi16EEEEEENS5_IJS1U_SB_EEEEEEENS4_17SM75_U32x4_LDSM_NENS4_14SM90_TMA_STOREES1Y_NS4_17SM90_U32x4_STSM_NENS4_39AutoVectorizingCopyWithAssumedAlignmentILi128EEEEEEvvEEEEvNT_6ParamsE --------------------------
	.section	.nv.constant0._ZN7cutlass13device_kernelINS_4gemm6kernel13GemmUniversalIN4cute5tupleIJiiiiEEENS1_10collective13CollectiveMmaINS1_35MainloopSm100TmaUmmaWarpSpecializedILi6ELi2ELi4ENS5_IJNS4_1CILi1EEESB_SB_EEEEENS5_IJNSA_ILi64EEENSA_ILi176EEESE_EEENS_10bfloat16_tENS5_IJlSB_lEEESH_SI_NS4_8TiledMMAINS4_8MMA_AtomIJNS4_20SM100_MMA_F16BF16_SSISH_SH_fLi64ELi176ELNS4_4UMMA5MajorE0ELSN_0ELNSM_7ScaleInE0ELSO_0EEEEEENS4_6LayoutISC_NS5_IJNSA_ILi0EEESS_SS_EEEEENS5_IJNS4_10UnderscoreESV_SV_EEEEENS4_13SM90_TMA_LOADENS4_14ComposedLayoutINS4_7SwizzleILi3ELi4ELi3EEENS4_18smem_ptr_flag_bitsILi16EEENSR_INS5_IJNSA_ILi8EEESE_EEENS5_IJSE_SB_EEEEEEEvNS4_8identityESY_S18_vS19_EENS_8epilogue10collective18CollectiveEpilogueINS1B_23Sm100TmaWarpSpecializedILi2ELi1ELi88ELb1ELb0EEEJSG_NS5_IJNSR_ISE_SB_EENSR_ISF_SB_EEEEESH_SI_SH_SI_NS1B_6fusion15FusionCallbacksIS1F_NS1J_17LinearCombinationISH_fSH_fLNS_15FloatRoundStyleE2EEESG_S1I_JEEENS4_5SM1004TMEM4LOAD26SM100_TMEM_LOAD_16dp256b2xESY_NSZ_INS10_ILi1ELi4ELi3EEES13_NSR_INS5_IJS14_NSA_ILi16EEEEEENS5_IJS1U_SB_EEEEEEENS4_17SM75_U32x4_LDSM_NENS4_14SM90_TMA_STOREES1Y_NS4_17SM90_U32x4_STSM_NENS4_39AutoVectorizingCopyWithAssumedAlignmentILi128EEEEEEvvEEEEvNT_6ParamsE,"a",@progbits
	.sectionflags	@""
	.align	4
.nv.constant0._ZN7cutlass13device_kernelINS_4gemm6kernel13GemmUniversalIN4cute5tupleIJiiiiEEENS1_10collective13CollectiveMmaINS1_35MainloopSm100TmaUmmaWarpSpecializedILi6ELi2ELi4ENS5_IJNS4_1CILi1EEESB_SB_EEEEENS5_IJNSA_ILi64EEENSA_ILi176EEESE_EEENS_10bfloat16_tENS5_IJlSB_lEEESH_SI_NS4_8TiledMMAINS4_8MMA_AtomIJNS4_20SM100_MMA_F16BF16_SSISH_SH_fLi64ELi176ELNS4_4UMMA5MajorE0ELSN_0ELNSM_7ScaleInE0ELSO_0EEEEEENS4_6LayoutISC_NS5_IJNSA_ILi0EEESS_SS_EEEEENS5_IJNS4_10UnderscoreESV_SV_EEEEENS4_13SM90_TMA_LOADENS4_14ComposedLayoutINS4_7SwizzleILi3ELi4ELi3EEENS4_18smem_ptr_flag_bitsILi16EEENSR_INS5_IJNSA_ILi8EEESE_EEENS5_IJSE_SB_EEEEEEEvNS4_8identityESY_S18_vS19_EENS_8epilogue10collective18CollectiveEpilogueINS1B_23Sm100TmaWarpSpecializedILi2ELi1ELi88ELb1ELb0EEEJSG_NS5_IJNSR_ISE_SB_EENSR_ISF_SB_EEEEESH_SI_SH_SI_NS1B_6fusion15FusionCallbacksIS1F_NS1J_17LinearCombinationISH_fSH_fLNS_15FloatRoundStyleE2EEESG_S1I_JEEENS4_5SM1004TMEM4LOAD26SM100_TMEM_LOAD_16dp256b2xESY_NSZ_INS10_ILi1ELi4ELi3EEES13_NSR_INS5_IJS14_NSA_ILi16EEEEEENS5_IJS1U_SB_EEEEEEENS4_17SM75_U32x4_LDSM_NENS4_14SM90_TMA_STOREES1Y_NS4_17SM90_U32x4_STSM_NENS4_39AutoVectorizingCopyWithAssumedAlignmentILi128EEEEEEvvEEEEvNT_6ParamsE:
	.zero		2944


//--------------------- SYMBOLS --------------------------

	.type		.nv.reservedSmem.offset0,@object
	.size		.nv.reservedSmem.offset0,0x4
	.type		.nv.reservedSmem.cap,@object
	.size		.nv.reservedSmem.cap,0x4
	.type		__assertfail,@function
